	.target	sm_90a

	.elftype	@"ET_EXEC"


//--------------------- .note.nv.tkinfo           --------------------------
	.section	.note.nv.tkinfo,"",@"SHT_NOTE"
	.sectionflags	@"SHF_NOTE_NV_TKINFO"
	.tkinfo
        /*0018*/ 	.word	0x00000002
        /*0030*/ 	.string	""
        /*0030*/ 	.string	"ptxas"
        /*0030*/ 	.string	"Cuda compilation tools, release 13.0, V13.0.88"
        /*0030*/ 	.string	"Build cuda_13.0.r13.0/compiler.36424714_0"
        /*0030*/ 	.string	"-arch sm_90a -m 64 "



//--------------------- .note.nv.cuinfo           --------------------------
	.section	.note.nv.cuinfo,"",@"SHT_NOTE"
	.sectionflags	@"SHF_NOTE_NV_CUINFO"
        /*0018*/ 	.short	0x0002
        /*001a*/ 	.short	0x005a
        /*001c*/ 	.short	0x0082
	.zero		2


//--------------------- .nv.info                  --------------------------
	.section	.nv.info,"",@"SHT_CUDA_INFO"
	.align	4


	//----- nvinfo : EIATTR_REGCOUNT
	.align		4
        /*0000*/ 	.byte	0x04, 0x2f
        /*0002*/ 	.short	(.L_12 - .L_11)
	.align		4
.L_11:
        /*0004*/ 	.word	index@(_ZN7cutlass13device_kernelINS_4gemm6kernel13GemmUniversalIN4cute5tupleIJiiiiEEENS1_10collective13CollectiveMmaINS1_37MainloopSm90TmaGmmaWarpSpecializedFP8ILi4ENS5_IJNS4_1CILi2EEESB_NSA_ILi1EEEEEENS1_35KernelTmaWarpSpecializedCooperativeEEENS5_IJNSA_ILi256EEENSA_ILi64EEENSA_ILi32EEEEEENS_12float_e4m3_tENS5_IJlSC_lEEESK_SL_NS4_8TiledMMAINS4_8MMA_AtomIJNS4_4SM904GMMA30MMA_64x64x32_F32E4M3E4M3_SS_TNILNSP_7ScaleInE1ELSR_1EEEEEENS4_6LayoutINS5_IJSB_SC_SC_EEENS5_IJSC_NSA_ILi0EEESW_EEEEENS5_IJNS4_10UnderscoreESZ_SZ_EEEEENS4_23SM90_TMA_LOAD_MULTICASTENS4_14ComposedLayoutINS4_7SwizzleILi1ELi4ELi3EEENS4_18smem_ptr_flag_bitsILi8EEENSU_INS5_IJNSA_ILi8EEESI_EEENS5_IJSI_SC_EEEEEEEvNS4_8identityES12_S1C_vS1D_EENS_8epilogue10collective6detail29Sm90TmaWarpSpecializedAdapterINS1G_15DefaultEpilogueISK_SL_SL_NS1F_6thread17LinearCombinationISK_Li1EffLNS1K_9ScaleType4KindE0ELNS_15FloatRoundStyleE2ESK_EENS1_15EpilogueDefaultEEEEEvvEEEEvNT_6ParamsE)
        /*0008*/ 	.word	0x000000a8


	//----- nvinfo : EIATTR_FRAME_SIZE
	.align		4
.L_12:
        /*000c*/ 	.byte	0x04, 0x11
        /*000e*/ 	.short	(.L_14 - .L_13)
	.align		4
.L_13:
        /*0010*/ 	.word	index@(_ZN7cutlass13device_kernelINS_4gemm6kernel13GemmUniversalIN4cute5tupleIJiiiiEEENS1_10collective13CollectiveMmaINS1_37MainloopSm90TmaGmmaWarpSpecializedFP8ILi4ENS5_IJNS4_1CILi2EEESB_NSA_ILi1EEEEEENS1_35KernelTmaWarpSpecializedCooperativeEEENS5_IJNSA_ILi256EEENSA_ILi64EEENSA_ILi32EEEEEENS_12float_e4m3_tENS5_IJlSC_lEEESK_SL_NS4_8TiledMMAINS4_8MMA_AtomIJNS4_4SM904GMMA30MMA_64x64x32_F32E4M3E4M3_SS_TNILNSP_7ScaleInE1ELSR_1EEEEEENS4_6LayoutINS5_IJSB_SC_SC_EEENS5_IJSC_NSA_ILi0EEESW_EEEEENS5_IJNS4_10UnderscoreESZ_SZ_EEEEENS4_23SM90_TMA_LOAD_MULTICASTENS4_14ComposedLayoutINS4_7SwizzleILi1ELi4ELi3EEENS4_18smem_ptr_flag_bitsILi8EEENSU_INS5_IJNSA_ILi8EEESI_EEENS5_IJSI_SC_EEEEEEEvNS4_8identityES12_S1C_vS1D_EENS_8epilogue10collective6detail29Sm90TmaWarpSpecializedAdapterINS1G_15DefaultEpilogueISK_SL_SL_NS1F_6thread17LinearCombinationISK_Li1EffLNS1K_9ScaleType4KindE0ELNS_15FloatRoundStyleE2ESK_EENS1_15EpilogueDefaultEEEEEvvEEEEvNT_6ParamsE)
        /*0014*/ 	.word	0x00000000


	//----- nvinfo : EIATTR_MIN_STACK_SIZE
	.align		4
.L_14:
        /*0018*/ 	.byte	0x04, 0x12
        /*001a*/ 	.short	(.L_16 - .L_15)
	.align		4
.L_15:
        /*001c*/ 	.word	index@(_ZN7cutlass13device_kernelINS_4gemm6kernel13GemmUniversalIN4cute5tupleIJiiiiEEENS1_10collective13CollectiveMmaINS1_37MainloopSm90TmaGmmaWarpSpecializedFP8ILi4ENS5_IJNS4_1CILi2EEESB_NSA_ILi1EEEEEENS1_35KernelTmaWarpSpecializedCooperativeEEENS5_IJNSA_ILi256EEENSA_ILi64EEENSA_ILi32EEEEEENS_12float_e4m3_tENS5_IJlSC_lEEESK_SL_NS4_8TiledMMAINS4_8MMA_AtomIJNS4_4SM904GMMA30MMA_64x64x32_F32E4M3E4M3_SS_TNILNSP_7ScaleInE1ELSR_1EEEEEENS4_6LayoutINS5_IJSB_SC_SC_EEENS5_IJSC_NSA_ILi0EEESW_EEEEENS5_IJNS4_10UnderscoreESZ_SZ_EEEEENS4_23SM90_TMA_LOAD_MULTICASTENS4_14ComposedLayoutINS4_7SwizzleILi1ELi4ELi3EEENS4_18smem_ptr_flag_bitsILi8EEENSU_INS5_IJNSA_ILi8EEESI_EEENS5_IJSI_SC_EEEEEEEvNS4_8identityES12_S1C_vS1D_EENS_8epilogue10collective6detail29Sm90TmaWarpSpecializedAdapterINS1G_15DefaultEpilogueISK_SL_SL_NS1F_6thread17LinearCombinationISK_Li1EffLNS1K_9ScaleType4KindE0ELNS_15FloatRoundStyleE2ESK_EENS1_15EpilogueDefaultEEEEEvvEEEEvNT_6ParamsE)
        /*0020*/ 	.word	0x00000000
.L_16:


//--------------------- .nv.compat                --------------------------
	.section	.nv.compat,"",@"SHT_CUDA_COMPAT_INFO"
	.align	4
        /*0000*/ 	.byte	0x02, 0x09, 0x01, 0x00, 0x02, 0x02, 0x04, 0x00, 0x02, 0x05, 0x05, 0x00, 0x03, 0x07, 0x01, 0x01
        /*0010*/ 	.byte	0x02, 0x03, 0x01, 0x00, 0x02, 0x06, 0x01, 0x00, 0x04, 0x0b, 0x08, 0x00, 0x00, 0x00, 0x00, 0x00
        /*0020*/ 	.byte	0x00, 0x00, 0x00, 0x00


//--------------------- .nv.info._ZN7cutlass13device_kernelINS_4gemm6kernel13GemmUniversalIN4cute5tupleIJiiiiEEENS1_10collective13CollectiveMmaINS1_37MainloopSm90TmaGmmaWarpSpecializedFP8ILi4ENS5_IJNS4_1CILi2EEESB_NSA_ILi1EEEEEENS1_35KernelTmaWarpSpecializedCooperativeEEENS5_IJNSA_ILi256EEENSA_ILi64EEENSA_ILi32EEEEEENS_12float_e4m3_tENS5_IJlSC_lEEESK_SL_NS4_8TiledMMAINS4_8MMA_AtomIJNS4_4SM904GMMA30MMA_64x64x32_F32E4M3E4M3_SS_TNILNSP_7ScaleInE1ELSR_1EEEEEENS4_6LayoutINS5_IJSB_SC_SC_EEENS5_IJSC_NSA_ILi0EEESW_EEEEENS5_IJNS4_10UnderscoreESZ_SZ_EEEEENS4_23SM90_TMA_LOAD_MULTICASTENS4_14ComposedLayoutINS4_7SwizzleILi1ELi4ELi3EEENS4_18smem_ptr_flag_bitsILi8EEENSU_INS5_IJNSA_ILi8EEESI_EEENS5_IJSI_SC_EEEEEEEvNS4_8identityES12_S1C_vS1D_EENS_8epilogue10collective6detail29Sm90TmaWarpSpecializedAdapterINS1G_15DefaultEpilogueISK_SL_SL_NS1F_6thread17LinearCombinationISK_Li1EffLNS1K_9ScaleType4KindE0ELNS_15FloatRoundStyleE2ESK_EENS1_15EpilogueDefaultEEEEEvvEEEEvNT_6ParamsE --------------------------
	.section	.nv.info._ZN7cutlass13device_kernelINS_4gemm6kernel13GemmUniversalIN4cute5tupleIJiiiiEEENS1_10collective13CollectiveMmaINS1_37MainloopSm90TmaGmmaWarpSpecializedFP8ILi4ENS5_IJNS4_1CILi2EEESB_NSA_ILi1EEEEEENS1_35KernelTmaWarpSpecializedCooperativeEEENS5_IJNSA_ILi256EEENSA_ILi64EEENSA_ILi32EEEEEENS_12float_e4m3_tENS5_IJlSC_lEEESK_SL_NS4_8TiledMMAINS4_8MMA_AtomIJNS4_4SM904GMMA30MMA_64x64x32_F32E4M3E4M3_SS_TNILNSP_7ScaleInE1ELSR_1EEEEEENS4_6LayoutINS5_IJSB_SC_SC_EEENS5_IJSC_NSA_ILi0EEESW_EEEEENS5_IJNS4_10UnderscoreESZ_SZ_EEEEENS4_23SM90_TMA_LOAD_MULTICASTENS4_14ComposedLayoutINS4_7SwizzleILi1ELi4ELi3EEENS4_18smem_ptr_flag_bitsILi8EEENSU_INS5_IJNSA_ILi8EEESI_EEENS5_IJSI_SC_EEEEEEEvNS4_8identityES12_S1C_vS1D_EENS_8epilogue10collective6detail29Sm90TmaWarpSpecializedAdapterINS1G_15DefaultEpilogueISK_SL_SL_NS1F_6thread17LinearCombinationISK_Li1EffLNS1K_9ScaleType4KindE0ELNS_15FloatRoundStyleE2ESK_EENS1_15EpilogueDefaultEEEEEvvEEEEvNT_6ParamsE,"",@"SHT_CUDA_INFO"
	.sectionflags	@""
	.align	4


	//----- nvinfo : EIATTR_CUDA_API_VERSION
	.align		4
        /*0000*/ 	.byte	0x04, 0x37
        /*0002*/ 	.short	(.L_18 - .L_17)
.L_17:
        /*0004*/ 	.word	0x00000082


	//----- nvinfo : EIATTR_KPARAM_INFO
	.align		4
.L_18:
        /*0008*/ 	.byte	0x04, 0x17
        /*000a*/ 	.short	(.L_20 - .L_19)
.L_19:
        /*000c*/ 	.word	0x00000000
        /*0010*/ 	.short	0x0000
        /*0012*/ 	.short	0x0070
        /*0014*/ 	.byte	0x00, 0xf0, 0x01, 0x10


	//----- nvinfo : EIATTR_SPARSE_MMA_MASK
	.align		4
.L_20:
        /*0018*/ 	.byte	0x03, 0x50
        /*001a*/ 	.short	0x0000


	//----- nvinfo : EIATTR_MAXREG_COUNT
	.align		4
        /*001c*/ 	.byte	0x03, 0x1b
        /*001e*/ 	.short	0x00a8


	//----- nvinfo : EIATTR_NUM_BARRIERS
	.align		4
        /*0020*/ 	.byte	0x02, 0x4c
        /*0022*/ 	.byte	0x01
	.zero		1


	//----- nvinfo : EIATTR_MERCURY_ISA_VERSION
	.align		4
        /*0024*/ 	.byte	0x03, 0x5f
        /*0026*/ 	.short	0x0101


	//----- nvinfo : EIATTR_INT_WARP_WIDE_INSTR_OFFSETS
	.align		4
        /*0028*/ 	.byte	0x04, 0x31
        /*002a*/ 	.short	(.L_22 - .L_21)


	//   ....[0]....
.L_21:
        /*002c*/ 	.word	0x000004a0


	//   ....[1]....
        /*0030*/ 	.word	0x000004d0


	//   ....[2]....
        /*0034*/ 	.word	0x00000650


	//   ....[3]....
        /*0038*/ 	.word	0x00002d60


	//----- nvinfo : EIATTR_COOP_GROUP_MASK_REGIDS
	.align		4
.L_22:
        /*003c*/ 	.byte	0x04, 0x29
        /*003e*/ 	.short	(.L_24 - .L_23)


	//   ....[0]....
.L_23:
        /*0040*/ 	.word	0xffffffff


	//   ....[1]....
        /*0044*/ 	.word	0xffffffff


	//   ....[2]....
        /*0048*/ 	.word	0xffffffff


	//   ....[3]....
        /*004c*/ 	.word	0xffffffff


	//   ....[4]....
        /*0050*/ 	.word	0xffffffff


	//   ....[5]....
        /*0054*/ 	.word	0xffffffff


	//----- nvinfo : EIATTR_COOP_GROUP_INSTR_OFFSETS
	.align		4
.L_24:
        /*0058*/ 	.byte	0x04, 0x28
        /*005a*/ 	.short	(.L_26 - .L_25)


	//   ....[0]....
.L_25:
        /*005c*/ 	.word	0x00000060


	//   ....[1]....
        /*0060*/ 	.word	0x00000070


	//   ....[2]....
        /*0064*/ 	.word	0x00000130


	//   ....[3]....
        /*0068*/ 	.word	0x000002d0


	//   ....[4]....
        /*006c*/ 	.word	0x000007f0


	//   ....[5]....
        /*0070*/ 	.word	0x00001270


	//----- nvinfo : EIATTR_REG_RECONFIG
	.align		4
.L_26:
        /*0074*/ 	.byte	0x01, 0x54
	.zero		2


	//----- nvinfo : EIATTR_MBARRIER_INSTR_OFFSETS
	.align		4
        /*0078*/ 	.byte	0x04, 0x39
        /*007a*/ 	.short	(.L_28 - .L_27)


	//   ....[0]....
.L_27:
        /*007c*/ 	.word	0x00000230
        /*0080*/ 	.word	0x000000ff
        /*0084*/ 	.word	0x00000000
        /*0088*/ 	.short	0x0100
        /*008a*/ 	.byte	0x08
	.zero		1


	//   ....[1]....
        /*008c*/ 	.word	0x00000240
        /*0090*/ 	.word	0x000000ff
        /*0094*/ 	.word	0x00000020
        /*0098*/ 	.short	0x0100
        /*009a*/ 	.byte	0x08
	.zero		1


	//   ....[2]....
        /*009c*/ 	.word	0x00000250
        /*00a0*/ 	.word	0x000000ff
        /*00a4*/ 	.word	0x00000008
        /*00a8*/ 	.short	0x0100
        /*00aa*/ 	.byte	0x08
	.zero		1


	//   ....[3]....
        /*00ac*/ 	.word	0x00000260
        /*00b0*/ 	.word	0x000000ff
        /*00b4*/ 	.word	0x00000028
        /*00b8*/ 	.short	0x0100
        /*00ba*/ 	.byte	0x08
	.zero		1


	//   ....[4]....
        /*00bc*/ 	.word	0x00000270
        /*00c0*/ 	.word	0x000000ff
        /*00c4*/ 	.word	0x00000010
        /*00c8*/ 	.short	0x0100
        /*00ca*/ 	.byte	0x08
	.zero		1


	//   ....[5]....
        /*00cc*/ 	.word	0x00000280
        /*00d0*/ 	.word	0x000000ff
        /*00d4*/ 	.word	0x00000030
        /*00d8*/ 	.short	0x0100
        /*00da*/ 	.byte	0x08
	.zero		1


	//   ....[6]....
        /*00dc*/ 	.word	0x00000290
        /*00e0*/ 	.word	0x000000ff
        /*00e4*/ 	.word	0x00000018
        /*00e8*/ 	.short	0x0100
        /*00ea*/ 	.byte	0x08
	.zero		1


	//   ....[7]....
        /*00ec*/ 	.word	0x000002a0
        /*00f0*/ 	.word	0x000000ff
        /*00f4*/ 	.word	0x00000038
        /*00f8*/ 	.short	0x0100
        /*00fa*/ 	.byte	0x08
	.zero		1


	//   ....[8]....
        /*00fc*/ 	.word	0x000006e0
        /*0100*/ 	.word	0x000000ff
        /*0104*/ 	.word	0x00000050
        /*0108*/ 	.short	0x0100
        /*010a*/ 	.byte	0x06
	.zero		1


	//   ....[9]....
        /*010c*/ 	.word	0x00000780
        /*0110*/ 	.word	0x000000ff
        /*0114*/ 	.word	0x00000058
        /*0118*/ 	.short	0x0100
        /*011a*/ 	.byte	0x06
	.zero		1


	//   ....[10]....
        /*011c*/ 	.word	0x000017a0
        /*0120*/ 	.word	0x000000ff
        /*0124*/ 	.word	0x00000000
        /*0128*/ 	.short	0x010a
        /*012a*/ 	.byte	0x07
	.zero		1


	//   ....[11]....
        /*012c*/ 	.word	0x00001800
        /*0130*/ 	.word	0x000000ff
        /*0134*/ 	.word	0x00000000
        /*0138*/ 	.short	0x010a
        /*013a*/ 	.byte	0x07
	.zero		1


	//   ....[12]....
        /*013c*/ 	.word	0x00002110
        /*0140*/ 	.word	0x000000ff
        /*0144*/ 	.word	0x00000000
        /*0148*/ 	.short	0x010a
        /*014a*/ 	.byte	0x0c
	.zero		1


	//   ....[13]....
        /*014c*/ 	.word	0x00002150
        /*0150*/ 	.word	0x000000ff
        /*0154*/ 	.word	0x00000000
        /*0158*/ 	.short	0x010a
        /*015a*/ 	.byte	0x0c
	.zero		1


	//   ....[14]....
        /*015c*/ 	.word	0x00002770
        /*0160*/ 	.word	0x0000000e
        /*0164*/ 	.word	0x00000000
        /*0168*/ 	.short	0x0101
        /*016a*/ 	.byte	0x3f
	.zero		1


	//   ....[15]....
        /*016c*/ 	.word	0x00002de0
        /*0170*/ 	.word	0x0000000c
        /*0174*/ 	.word	0x00000000
        /*0178*/ 	.short	0x0101
        /*017a*/ 	.byte	0x3f
	.zero		1


	//   ....[16]....
        /*017c*/ 	.word	0x00008940
        /*0180*/ 	.word	0x00000013
        /*0184*/ 	.word	0x00000020
        /*0188*/ 	.short	0x010a
        /*018a*/ 	.byte	0x3f
	.zero		1


	//   ....[17]....
        /*018c*/ 	.word	0x00008d10
        /*0190*/ 	.word	0x00000006
        /*0194*/ 	.word	0x00000058
        /*0198*/ 	.short	0x0101
        /*019a*/ 	.byte	0x3f
	.zero		1


	//   ....[18]....
        /*019c*/ 	.word	0x00009410
        /*01a0*/ 	.word	0x00000005
        /*01a4*/ 	.word	0x00000000
        /*01a8*/ 	.short	0x010a
        /*01aa*/ 	.byte	0x3f
	.zero		1


	//   ....[19]....
        /*01ac*/ 	.word	0x00009490
        /*01b0*/ 	.word	0x00000007
        /*01b4*/ 	.word	0x00000000
        /*01b8*/ 	.short	0x010a
        /*01ba*/ 	.byte	0x3f
	.zero		1


	//   ....[20]....
        /*01bc*/ 	.word	0x00009520
        /*01c0*/ 	.word	0x00000006
        /*01c4*/ 	.word	0x00000000
        /*01c8*/ 	.short	0x010a
        /*01ca*/ 	.byte	0x3f
	.zero		1


	//   ....[21]....
        /*01cc*/ 	.word	0x000095b0
        /*01d0*/ 	.word	0x00000003
        /*01d4*/ 	.word	0x00000000
        /*01d8*/ 	.short	0x010a
        /*01da*/ 	.byte	0x3f
	.zero		1


	//   ....[22]....
        /*01dc*/ 	.word	0x00009620
        /*01e0*/ 	.word	0x0000000d
        /*01e4*/ 	.word	0x00000000
        /*01e8*/ 	.short	0x010a
        /*01ea*/ 	.byte	0x3f
	.zero		1


	//   ....[23]....
        /*01ec*/ 	.word	0x00009680
        /*01f0*/ 	.word	0x0000000f
        /*01f4*/ 	.word	0x00000000
        /*01f8*/ 	.short	0x010a
        /*01fa*/ 	.byte	0x3f
	.zero		1


	//   ....[24]....
        /*01fc*/ 	.word	0x00009750
        /*0200*/ 	.word	0x00000013
        /*0204*/ 	.word	0x00000020
        /*0208*/ 	.short	0x010a
        /*020a*/ 	.byte	0x3f
	.zero		1


	//   ....[25]....
        /*020c*/ 	.word	0x00009820
        /*0210*/ 	.word	0x00000005
        /*0214*/ 	.word	0x00000000
        /*0218*/ 	.short	0x010a
        /*021a*/ 	.byte	0x3f
	.zero		1


	//   ....[26]....
        /*021c*/ 	.word	0x00009870
        /*0220*/ 	.word	0x00000007
        /*0224*/ 	.word	0x00000000
        /*0228*/ 	.short	0x010a
        /*022a*/ 	.byte	0x3f
	.zero		1


	//   ....[27]....
        /*022c*/ 	.word	0x000098c0
        /*0230*/ 	.word	0x00000006
        /*0234*/ 	.word	0x00000000
        /*0238*/ 	.short	0x010a
        /*023a*/ 	.byte	0x3f
	.zero		1


	//----- nvinfo : EIATTR_NUM_MBARRIERS
	.align		4
.L_28:
        /*023c*/ 	.byte	0x03, 0x38
        /*023e*/ 	.short	0x000a


	//----- nvinfo : EIATTR_EXIT_INSTR_OFFSETS
	.align		4
        /*0240*/ 	.byte	0x04, 0x1c
        /*0242*/ 	.short	(.L_30 - .L_29)


	//   ....[0]....
.L_29:
        /*0244*/ 	.word	0x00000950


	//   ....[1]....
        /*0248*/ 	.word	0x00001140


	//   ....[2]....
        /*024c*/ 	.word	0x00007f80


	//   ....[3]....
        /*0250*/ 	.word	0x000084e0


	//   ....[4]....
        /*0254*/ 	.word	0x00009600


	//----- nvinfo : EIATTR_MAX_THREADS
	.align		4
.L_30:
        /*0258*/ 	.byte	0x04, 0x05
        /*025a*/ 	.short	(.L_32 - .L_31)
.L_31:
        /*025c*/ 	.word	0x00000180
        /*0260*/ 	.word	0x00000001
        /*0264*/ 	.word	0x00000001


	//----- nvinfo : EIATTR_CRS_STACK_SIZE
	.align		4
.L_32:
        /*0268*/ 	.byte	0x04, 0x1e
        /*026a*/ 	.short	(.L_34 - .L_33)
.L_33:
        /*026c*/ 	.word	0x00000000


	//----- nvinfo : EIATTR_CBANK_PARAM_SIZE
	.align		4
.L_34:
        /*0270*/ 	.byte	0x03, 0x19
        /*0272*/ 	.short	0x0470


	//----- nvinfo : EIATTR_PARAM_CBANK
	.align		4
        /*0274*/ 	.byte	0x04, 0x0a
        /*0276*/ 	.short	(.L_36 - .L_35)
	.align		4
.L_35:
        /*0278*/ 	.word	index@(.nv.constant0._ZN7cutlass13device_kernelINS_4gemm6kernel13GemmUniversalIN4cute5tupleIJiiiiEEENS1_10collective13CollectiveMmaINS1_37MainloopSm90TmaGmmaWarpSpecializedFP8ILi4ENS5_IJNS4_1CILi2EEESB_NSA_ILi1EEEEEENS1_35KernelTmaWarpSpecializedCooperativeEEENS5_IJNSA_ILi256EEENSA_ILi64EEENSA_ILi32EEEEEENS_12float_e4m3_tENS5_IJlSC_lEEESK_SL_NS4_8TiledMMAINS4_8MMA_AtomIJNS4_4SM904GMMA30MMA_64x64x32_F32E4M3E4M3_SS_TNILNSP_7ScaleInE1ELSR_1EEEEEENS4_6LayoutINS5_IJSB_SC_SC_EEENS5_IJSC_NSA_ILi0EEESW_EEEEENS5_IJNS4_10UnderscoreESZ_SZ_EEEEENS4_23SM90_TMA_LOAD_MULTICASTENS4_14ComposedLayoutINS4_7SwizzleILi1ELi4ELi3EEENS4_18smem_ptr_flag_bitsILi8EEENSU_INS5_IJNSA_ILi8EEESI_EEENS5_IJSI_SC_EEEEEEEvNS4_8identityES12_S1C_vS1D_EENS_8epilogue10collective6detail29Sm90TmaWarpSpecializedAdapterINS1G_15DefaultEpilogueISK_SL_SL_NS1F_6thread17LinearCombinationISK_Li1EffLNS1K_9ScaleType4KindE0ELNS_15FloatRoundStyleE2ESK_EENS1_15EpilogueDefaultEEEEEvvEEEEvNT_6ParamsE)
        /*027c*/ 	.short	0x0210
        /*027e*/ 	.short	0x0470


	//----- nvinfo : EIATTR_SW_WAR
	.align		4
.L_36:
        /*0280*/ 	.byte	0x04, 0x36
        /*0282*/ 	.short	(.L_38 - .L_37)
.L_37:
        /*0284*/ 	.word	0x00000008
.L_38:


//--------------------- .nv.callgraph             --------------------------
	.section	.nv.callgraph,"",@"SHT_CUDA_CALLGRAPH"
	.align	4
	.sectionentsize	8
	.align		4
        /*0000*/ 	.word	0x00000000
	.align		4
        /*0004*/ 	.word	0xffffffff
	.align		4
        /*0008*/ 	.word	0x00000000
	.align		4
        /*000c*/ 	.word	0xfffffffe
	.align		4
        /*0010*/ 	.word	0x00000000
	.align		4
        /*0014*/ 	.word	0xfffffffd
	.align		4
        /*0018*/ 	.word	0x00000000
	.align		4
        /*001c*/ 	.word	0xfffffffc


//--------------------- .nv.constant4             --------------------------
	.section	.nv.constant4,"a",@progbits
	.align	8
	.align		8
.nv.constant4:
        /*0000*/ 	.dword	_ZN39_INTERNAL_a53f9255_4_k_cu_9fdb2051_52884cuda3std3__45__cpo5beginE
	.align		8
        /*0008*/ 	.dword	_ZN39_INTERNAL_a53f9255_4_k_cu_9fdb2051_52884cuda3std3__45__cpo3endE
	.align		8
        /*0010*/ 	.dword	_ZN39_INTERNAL_a53f9255_4_k_cu_9fdb2051_52884cuda3std3__45__cpo6cbeginE
	.align		8
        /*0018*/ 	.dword	_ZN39_INTERNAL_a53f9255_4_k_cu_9fdb2051_52884cuda3std3__45__cpo4cendE
	.align		8
        /*0020*/ 	.dword	_ZN39_INTERNAL_a53f9255_4_k_cu_9fdb2051_52884cuda3std3__441_GLOBAL__N__a53f9255_4_k_cu_9fdb2051_52886ignoreE
	.align		8
        /*0028*/ 	.dword	_ZN39_INTERNAL_a53f9255_4_k_cu_9fdb2051_52884cuda3std3__419piecewise_constructE
	.align		8
        /*0030*/ 	.dword	_ZN39_INTERNAL_a53f9255_4_k_cu_9fdb2051_52884cuda3std3__48in_placeE
	.align		8
        /*0038*/ 	.dword	_ZN39_INTERNAL_a53f9255_4_k_cu_9fdb2051_52884cuda3std6ranges3__45__cpo4swapE
	.align		8
        /*0040*/ 	.dword	_ZN39_INTERNAL_a53f9255_4_k_cu_9fdb2051_52884cuda3std6ranges3__45__cpo9iter_moveE
	.align		8
        /*0048*/ 	.dword	_ZN39_INTERNAL_a53f9255_4_k_cu_9fdb2051_52884cute7productE
	.align		8
        /*0050*/ 	.dword	_ZN39_INTERNAL_a53f9255_4_k_cu_9fdb2051_52884cute1_E


//--------------------- .text._ZN7cutlass13device_kernelINS_4gemm6kernel13GemmUniversalIN4cute5tupleIJiiiiEEENS1_10collective13CollectiveMmaINS1_37MainloopSm90TmaGmmaWarpSpecializedFP8ILi4ENS5_IJNS4_1CILi2EEESB_NSA_ILi1EEEEEENS1_35KernelTmaWarpSpecializedCooperativeEEENS5_IJNSA_ILi256EEENSA_ILi64EEENSA_ILi32EEEEEENS_12float_e4m3_tENS5_IJlSC_lEEESK_SL_NS4_8TiledMMAINS4_8MMA_AtomIJNS4_4SM904GMMA30MMA_64x64x32_F32E4M3E4M3_SS_TNILNSP_7ScaleInE1ELSR_1EEEEEENS4_6LayoutINS5_IJSB_SC_SC_EEENS5_IJSC_NSA_ILi0EEESW_EEEEENS5_IJNS4_10UnderscoreESZ_SZ_EEEEENS4_23SM90_TMA_LOAD_MULTICASTENS4_14ComposedLayoutINS4_7SwizzleILi1ELi4ELi3EEENS4_18smem_ptr_flag_bitsILi8EEENSU_INS5_IJNSA_ILi8EEESI_EEENS5_IJSI_SC_EEEEEEEvNS4_8identityES12_S1C_vS1D_EENS_8epilogue10collective6detail29Sm90TmaWarpSpecializedAdapterINS1G_15DefaultEpilogueISK_SL_SL_NS1F_6thread17LinearCombinationISK_Li1EffLNS1K_9ScaleType4KindE0ELNS_15FloatRoundStyleE2ESK_EENS1_15EpilogueDefaultEEEEEvvEEEEvNT_6ParamsE --------------------------
	.section	.text._ZN7cutlass13device_kernelINS_4gemm6kernel13GemmUniversalIN4cute5tupleIJiiiiEEENS1_10collective13CollectiveMmaINS1_37MainloopSm90TmaGmmaWarpSpecializedFP8ILi4ENS5_IJNS4_1CILi2EEESB_NSA_ILi1EEEEEENS1_35KernelTmaWarpSpecializedCooperativeEEENS5_IJNSA_ILi256EEENSA_ILi64EEENSA_ILi32EEEEEENS_12float_e4m3_tENS5_IJlSC_lEEESK_SL_NS4_8TiledMMAINS4_8MMA_AtomIJNS4_4SM904GMMA30MMA_64x64x32_F32E4M3E4M3_SS_TNILNSP_7ScaleInE1ELSR_1EEEEEENS4_6LayoutINS5_IJSB_SC_SC_EEENS5_IJSC_NSA_ILi0EEESW_EEEEENS5_IJNS4_10UnderscoreESZ_SZ_EEEEENS4_23SM90_TMA_LOAD_MULTICASTENS4_14ComposedLayoutINS4_7SwizzleILi1ELi4ELi3EEENS4_18smem_ptr_flag_bitsILi8EEENSU_INS5_IJNSA_ILi8EEESI_EEENS5_IJSI_SC_EEEEEEEvNS4_8identityES12_S1C_vS1D_EENS_8epilogue10collective6detail29Sm90TmaWarpSpecializedAdapterINS1G_15DefaultEpilogueISK_SL_SL_NS1F_6thread17LinearCombinationISK_Li1EffLNS1K_9ScaleType4KindE0ELNS_15FloatRoundStyleE2ESK_EENS1_15EpilogueDefaultEEEEEvvEEEEvNT_6ParamsE,"ax",@progbits
	.align	128
.text._ZN7cutlass13device_kernelINS_4gemm6kernel13GemmUniversalIN4cute5tupleIJiiiiEEENS1_10collective13CollectiveMmaINS1_37MainloopSm90TmaGmmaWarpSpecializedFP8ILi4ENS5_IJNS4_1CILi2EEESB_NSA_ILi1EEEEEENS1_35KernelTmaWarpSpecializedCooperativeEEENS5_IJNSA_ILi256EEENSA_ILi64EEENSA_ILi32EEEEEENS_12float_e4m3_tENS5_IJlSC_lEEESK_SL_NS4_8TiledMMAINS4_8MMA_AtomIJNS4_4SM904GMMA30MMA_64x64x32_F32E4M3E4M3_SS_TNILNSP_7ScaleInE1ELSR_1EEEEEENS4_6LayoutINS5_IJSB_SC_SC_EEENS5_IJSC_NSA_ILi0EEESW_EEEEENS5_IJNS4_10UnderscoreESZ_SZ_EEEEENS4_23SM90_TMA_LOAD_MULTICASTENS4_14ComposedLayoutINS4_7SwizzleILi1ELi4ELi3EEENS4_18smem_ptr_flag_bitsILi8EEENSU_INS5_IJNSA_ILi8EEESI_EEENS5_IJSI_SC_EEEEEEEvNS4_8identityES12_S1C_vS1D_EENS_8epilogue10collective6detail29Sm90TmaWarpSpecializedAdapterINS1G_15DefaultEpilogueISK_SL_SL_NS1F_6thread17LinearCombinationISK_Li1EffLNS1K_9ScaleType4KindE0ELNS_15FloatRoundStyleE2ESK_EENS1_15EpilogueDefaultEEEEEvvEEEEvNT_6ParamsE:
        .type           _ZN7cutlass13device_kernelINS_4gemm6kernel13GemmUniversalIN4cute5tupleIJiiiiEEENS1_10collective13CollectiveMmaINS1_37MainloopSm90TmaGmmaWarpSpecializedFP8ILi4ENS5_IJNS4_1CILi2EEESB_NSA_ILi1EEEEEENS1_35KernelTmaWarpSpecializedCooperativeEEENS5_IJNSA_ILi256EEENSA_ILi64EEENSA_ILi32EEEEEENS_12float_e4m3_tENS5_IJlSC_lEEESK_SL_NS4_8TiledMMAINS4_8MMA_AtomIJNS4_4SM904GMMA30MMA_64x64x32_F32E4M3E4M3_SS_TNILNSP_7ScaleInE1ELSR_1EEEEEENS4_6LayoutINS5_IJSB_SC_SC_EEENS5_IJSC_NSA_ILi0EEESW_EEEEENS5_IJNS4_10UnderscoreESZ_SZ_EEEEENS4_23SM90_TMA_LOAD_MULTICASTENS4_14ComposedLayoutINS4_7SwizzleILi1ELi4ELi3EEENS4_18smem_ptr_flag_bitsILi8EEENSU_INS5_IJNSA_ILi8EEESI_EEENS5_IJSI_SC_EEEEEEEvNS4_8identityES12_S1C_vS1D_EENS_8epilogue10collective6detail29Sm90TmaWarpSpecializedAdapterINS1G_15DefaultEpilogueISK_SL_SL_NS1F_6thread17LinearCombinationISK_Li1EffLNS1K_9ScaleType4KindE0ELNS_15FloatRoundStyleE2ESK_EENS1_15EpilogueDefaultEEEEEvvEEEEvNT_6ParamsE,@function
        .size           _ZN7cutlass13device_kernelINS_4gemm6kernel13GemmUniversalIN4cute5tupleIJiiiiEEENS1_10collective13CollectiveMmaINS1_37MainloopSm90TmaGmmaWarpSpecializedFP8ILi4ENS5_IJNS4_1CILi2EEESB_NSA_ILi1EEEEEENS1_35KernelTmaWarpSpecializedCooperativeEEENS5_IJNSA_ILi256EEENSA_ILi64EEENSA_ILi32EEEEEENS_12float_e4m3_tENS5_IJlSC_lEEESK_SL_NS4_8TiledMMAINS4_8MMA_AtomIJNS4_4SM904GMMA30MMA_64x64x32_F32E4M3E4M3_SS_TNILNSP_7ScaleInE1ELSR_1EEEEEENS4_6LayoutINS5_IJSB_SC_SC_EEENS5_IJSC_NSA_ILi0EEESW_EEEEENS5_IJNS4_10UnderscoreESZ_SZ_EEEEENS4_23SM90_TMA_LOAD_MULTICASTENS4_14ComposedLayoutINS4_7SwizzleILi1ELi4ELi3EEENS4_18smem_ptr_flag_bitsILi8EEENSU_INS5_IJNSA_ILi8EEESI_EEENS5_IJSI_SC_EEEEEEEvNS4_8identityES12_S1C_vS1D_EENS_8epilogue10collective6detail29Sm90TmaWarpSpecializedAdapterINS1G_15DefaultEpilogueISK_SL_SL_NS1F_6thread17LinearCombinationISK_Li1EffLNS1K_9ScaleType4KindE0ELNS_15FloatRoundStyleE2ESK_EENS1_15EpilogueDefaultEEEEEvvEEEEvNT_6ParamsE,(.L_x_204 - _ZN7cutlass13device_kernelINS_4gemm6kernel13GemmUniversalIN4cute5tupleIJiiiiEEENS1_10collective13CollectiveMmaINS1_37MainloopSm90TmaGmmaWarpSpecializedFP8ILi4ENS5_IJNS4_1CILi2EEESB_NSA_ILi1EEEEEENS1_35KernelTmaWarpSpecializedCooperativeEEENS5_IJNSA_ILi256EEENSA_ILi64EEENSA_ILi32EEEEEENS_12float_e4m3_tENS5_IJlSC_lEEESK_SL_NS4_8TiledMMAINS4_8MMA_AtomIJNS4_4SM904GMMA30MMA_64x64x32_F32E4M3E4M3_SS_TNILNSP_7ScaleInE1ELSR_1EEEEEENS4_6LayoutINS5_IJSB_SC_SC_EEENS5_IJSC_NSA_ILi0EEESW_EEEEENS5_IJNS4_10UnderscoreESZ_SZ_EEEEENS4_23SM90_TMA_LOAD_MULTICASTENS4_14ComposedLayoutINS4_7SwizzleILi1ELi4ELi3EEENS4_18smem_ptr_flag_bitsILi8EEENSU_INS5_IJNSA_ILi8EEESI_EEENS5_IJSI_SC_EEEEEEEvNS4_8identityES12_S1C_vS1D_EENS_8epilogue10collective6detail29Sm90TmaWarpSpecializedAdapterINS1G_15DefaultEpilogueISK_SL_SL_NS1F_6thread17LinearCombinationISK_Li1EffLNS1K_9ScaleType4KindE0ELNS_15FloatRoundStyleE2ESK_EENS1_15EpilogueDefaultEEEEEvvEEEEvNT_6ParamsE)
        .other          _ZN7cutlass13device_kernelINS_4gemm6kernel13GemmUniversalIN4cute5tupleIJiiiiEEENS1_10collective13CollectiveMmaINS1_37MainloopSm90TmaGmmaWarpSpecializedFP8ILi4ENS5_IJNS4_1CILi2EEESB_NSA_ILi1EEEEEENS1_35KernelTmaWarpSpecializedCooperativeEEENS5_IJNSA_ILi256EEENSA_ILi64EEENSA_ILi32EEEEEENS_12float_e4m3_tENS5_IJlSC_lEEESK_SL_NS4_8TiledMMAINS4_8MMA_AtomIJNS4_4SM904GMMA30MMA_64x64x32_F32E4M3E4M3_SS_TNILNSP_7ScaleInE1ELSR_1EEEEEENS4_6LayoutINS5_IJSB_SC_SC_EEENS5_IJSC_NSA_ILi0EEESW_EEEEENS5_IJNS4_10UnderscoreESZ_SZ_EEEEENS4_23SM90_TMA_LOAD_MULTICASTENS4_14ComposedLayoutINS4_7SwizzleILi1ELi4ELi3EEENS4_18smem_ptr_flag_bitsILi8EEENSU_INS5_IJNSA_ILi8EEESI_EEENS5_IJSI_SC_EEEEEEEvNS4_8identityES12_S1C_vS1D_EENS_8epilogue10collective6detail29Sm90TmaWarpSpecializedAdapterINS1G_15DefaultEpilogueISK_SL_SL_NS1F_6thread17LinearCombinationISK_Li1EffLNS1K_9ScaleType4KindE0ELNS_15FloatRoundStyleE2ESK_EENS1_15EpilogueDefaultEEEEEvvEEEEvNT_6ParamsE,@"STO_CUDA_ENTRY STV_DEFAULT"
_ZN7cutlass13device_kernelINS_4gemm6kernel13GemmUniversalIN4cute5tupleIJiiiiEEENS1_10collective13CollectiveMmaINS1_37MainloopSm90TmaGmmaWarpSpecializedFP8ILi4ENS5_IJNS4_1CILi2EEESB_NSA_ILi1EEEEEENS1_35KernelTmaWarpSpecializedCooperativeEEENS5_IJNSA_ILi256EEENSA_ILi64EEENSA_ILi32EEEEEENS_12float_e4m3_tENS5_IJlSC_lEEESK_SL_NS4_8TiledMMAINS4_8MMA_AtomIJNS4_4SM904GMMA30MMA_64x64x32_F32E4M3E4M3_SS_TNILNSP_7ScaleInE1ELSR_1EEEEEENS4_6LayoutINS5_IJSB_SC_SC_EEENS5_IJSC_NSA_ILi0EEESW_EEEEENS5_IJNS4_10UnderscoreESZ_SZ_EEEEENS4_23SM90_TMA_LOAD_MULTICASTENS4_14ComposedLayoutINS4_7SwizzleILi1ELi4ELi3EEENS4_18smem_ptr_flag_bitsILi8EEENSU_INS5_IJNSA_ILi8EEESI_EEENS5_IJSI_SC_EEEEEEEvNS4_8identityES12_S1C_vS1D_EENS_8epilogue10collective6detail29Sm90TmaWarpSpecializedAdapterINS1G_15DefaultEpilogueISK_SL_SL_NS1F_6thread17LinearCombinationISK_Li1EffLNS1K_9ScaleType4KindE0ELNS_15FloatRoundStyleE2ESK_EENS1_15EpilogueDefaultEEEEEvvEEEEvNT_6ParamsE:
[----:B------:R-:W-:Y:S01]  /*0000*/  LDC R1, c[0x0][0x28] ;  /* 0x00000a00ff017b82 */ /* 0x000fe20000000800 */
[----:B------:R-:W0:Y:S01]  /*0010*/  S2R R0, SR_TID.X ;  /* 0x0000000000007919 */ /* 0x000e220000002100 */
[----:B------:R-:W-:Y:S01]  /*0020*/  ELECT P0, URZ, PT ;  /* 0x00000000003f782f */ /* 0x000fe20003800000 */
[----:B------:R-:W-:Y:S01]  /*0030*/  BSSY B0, `(.L_x_0) ;  /* 0x000000f000007945 */ /* 0x000fe20003800000 */
[--C-:B0-----:R-:W-:Y:S02]  /*0040*/  SHF.R.U32.HI R2, RZ, 0x5, R0.reuse ;  /* 0x00000005ff027819 */ /* 0x101fe40000011600 */
[----:B------:R-:W-:-:S03]  /*0050*/  SHF.R.U32.HI R3, RZ, 0x7, R0 ;  /* 0x00000007ff037819 */ /* 0x000fc60000011600 */
[----:B------:R-:W0:Y:S04]  /*0060*/  SHFL.IDX PT, R7, R2, RZ, 0x1f ;  /* 0x00001fff02077589 */ /* 0x000e2800000e0000 */
[----:B------:R-:W1:Y:S01]  /*0070*/  SHFL.IDX PT, R3, R3, RZ, 0x1f ;  /* 0x00001fff03037589 */ /* 0x000e6200000e0000 */
[----:B0-----:R-:W-:-:S13]  /*0080*/  ISETP.NE.OR P0, PT, R7, RZ, !P0 ;  /* 0x000000ff0700720c */ /* 0x001fda0004705670 */
[----:B-1----:R-:W-:Y:S05]  /*0090*/  @P0 BRA `(.L_x_1) ;  /* 0x0000000000200947 */ /* 0x002fea0003800000 */
[----:B------:R-:W-:Y:S02]  /*00a0*/  ULDC.64 UR4, c[0x0][0x198] ;  /* 0x0000660000047ab9 */ /* 0x000fe40000000a00 */
[----:B------:R-:W-:Y:S02]  /*00b0*/  UIADD3 UR6, UP0, UR4, 0xf0, URZ ;  /* 0x000000f004067890 */ /* 0x000fe4000ff1e03f */
[----:B------:R-:W-:Y:S02]  /*00c0*/  UIADD3 UR4, UP1, UR4, 0x1f0, URZ ;  /* 0x000001f004047890 */ /* 0x000fe4000ff3e03f */
[----:B------:R-:W-:Y:S02]  /*00d0*/  UIADD3.X UR7, URZ, UR5, URZ, UP0, !UPT ;  /* 0x000000053f077290 */ /* 0x000fe400087fe43f */
[----:B------:R-:W-:-:S07]  /*00e0*/  UIADD3.X UR5, URZ, UR5, URZ, UP1, !UPT ;  /* 0x000000053f057290 */ /* 0x000fce0008ffe43f */
[----:B------:R0:W-:Y:S02]  /*00f0*/  UTMACCTL.PF [UR6] ;  /* 0x00000000060079b9 */ /* 0x0001e40008040000 */
[----:B------:R0:W-:Y:S02]  /*0100*/  UTMACCTL.PF [UR4] ;  /* 0x00000000040079b9 */ /* 0x0001e40008040000 */
[----:B0-----:R-:W-:Y:S01]  /*0110*/  NOP ;  /* 0x0000000000007918 */ /* 0x001fe20000000000 */
.L_x_1:
[----:B------:R-:W-:Y:S05]  /*0120*/  BSYNC B0 ;  /* 0x0000000000007941 */ /* 0x000fea0003800000 */
.L_x_0:
[----:B------:R-:W0:Y:S02]  /*0130*/  SHFL.IDX PT, R4, R2, RZ, 0x1f ;  /* 0x00001fff02047589 */ /* 0x000e2400000e0000 */
[----:B0-----:R-:W-:-:S13]  /*0140*/  ISETP.NE.AND P0, PT, R4, RZ, PT ;  /* 0x000000ff0400720c */ /* 0x001fda0003f05270 */
[----:B------:R-:W-:Y:S05]  /*0150*/  @P0 BRA `(.L_x_2) ;  /* 0x0000000000580947 */ /* 0x000fea0003800000 */
[----:B------:R-:W0:Y:S01]  /*0160*/  S2UR UR8, SR_CgaCtaId ;  /* 0x00000000000879c3 */ /* 0x000e220000008800 */
[----:B------:R-:W-:Y:S01]  /*0170*/  UMOV UR4, 0x400 ;  /* 0x0000040000047882 */ /* 0x000fe20000000000 */
[----:B------:R-:W-:Y:S01]  /*0180*/  UMOV UR5, 0x1 ;  /* 0x0000000100057882 */ /* 0x000fe20000000000 */
[----:B------:R-:W-:Y:S01]  /*0190*/  UMOV UR6, 0x6 ;  /* 0x0000000600067882 */ /* 0x000fe20000000000 */
[----:B------:R-:W-:Y:S01]  /*01a0*/  ELECT P0, URZ, PT ;  /* 0x00000000003f782f */ /* 0x000fe20003800000 */
[----:B------:R-:W-:-:S04]  /*01b0*/  UIADD3 UR6, -UR6, 0x100000, URZ ;  /* 0x0010000006067890 */ /* 0x000fc8000fffe13f */
[----:B------:R-:W-:Y:S02]  /*01c0*/  USHF.L.U32 UR7, UR6, 0xb, URZ ;  /* 0x0000000b06077899 */ /* 0x000fe4000800063f */
[----:B------:R-:W-:Y:S02]  /*01d0*/  USHF.L.U32 UR6, UR6, 0x1, URZ ;  /* 0x0000000106067899 */ /* 0x000fe4000800063f */
[----:B0-----:R-:W-:Y:S02]  /*01e0*/  ULEA UR8, UR8, UR4, 0x18 ;  /* 0x0000000408087291 */ /* 0x001fe4000f8ec03f */
[----:B------:R-:W-:-:S04]  /*01f0*/  UIADD3 UR4, -UR5, 0x100000, URZ ;  /* 0x0010000005047890 */ /* 0x000fc8000fffe13f */
[----:B------:R-:W-:Y:S02]  /*0200*/  USHF.L.U32 UR5, UR4, 0xb, URZ ;  /* 0x0000000b04057899 */ /* 0x000fe4000800063f */
[----:B------:R-:W-:Y:S01]  /*0210*/  USHF.L.U32 UR4, UR4, 0x1, URZ ;  /* 0x0000000104047899 */ /* 0x000fe2000800063f */
[----:B------:R-:W0:Y:S11]  /*0220*/  FENCE.VIEW.ASYNC.S ;  /* 0x00000000000073c6 */ /* 0x000e360000000000 */
[----:B0-----:R0:W1:Y:S01]  /*0230*/  SYNCS.EXCH.64 URZ, [UR8], UR4 ;  /* 0x00000004083f75b2 */ /* 0x0010620008000100 */
[----:B------:R0:W2:Y:S01]  /*0240*/  SYNCS.EXCH.64 URZ, [UR8+0x20], UR6 ;  /* 0x00002006083f75b2 */ /* 0x0000a20008000100 */
[----:B------:R0:W3:Y:S01]  /*0250*/  SYNCS.EXCH.64 URZ, [UR8+0x8], UR4 ;  /* 0x00000804083f75b2 */ /* 0x0000e20008000100 */
[----:B------:R0:W4:Y:S01]  /*0260*/  SYNCS.EXCH.64 URZ, [UR8+0x28], UR6 ;  /* 0x00002806083f75b2 */ /* 0x0001220008000100 */
[----:B------:R0:W0:Y:S01]  /*0270*/  SYNCS.EXCH.64 URZ, [UR8+0x10], UR4 ;  /* 0x00001004083f75b2 */ /* 0x0000220008000100 */
[----:B------:R0:W0:Y:S01]  /*0280*/  SYNCS.EXCH.64 URZ, [UR8+0x30], UR6 ;  /* 0x00003006083f75b2 */ /* 0x0000220008000100 */
[----:B------:R0:W0:Y:S01]  /*0290*/  SYNCS.EXCH.64 URZ, [UR8+0x18], UR4 ;  /* 0x00001804083f75b2 */ /* 0x0000220008000100 */
[----:B------:R0:W0:Y:S01]  /*02a0*/  SYNCS.EXCH.64 URZ, [UR8+0x38], UR6 ;  /* 0x00003806083f75b2 */ /* 0x0000220008000100 */
[----:B------:R-:W-:Y:S01]  /*02b0*/  NOP ;  /* 0x0000000000007918 */ /* 0x000fe20000000000 */
.L_x_2:
[----:B------:R-:W-:Y:S01]  /*02c0*/  SHF.R.S32.HI R5, RZ, 0x1f, R0 ;  /* 0x0000001fff057819 */ /* 0x000fe20000011400 */
[----:B------:R-:W5:Y:S01]  /*02d0*/  SHFL.IDX PT, R2, R2, RZ, 0x1f ;  /* 0x00001fff02027589 */ /* 0x000f6200000e0000 */
[----:B0-----:R-:W0:Y:S01]  /*02e0*/  S2UR UR8, SR_CTAID.X ;  /* 0x00000000000879c3 */ /* 0x001e220000002500 */
[----:B------:R-:W-:Y:S02]  /*02f0*/  ELECT P0, URZ, PT ;  /* 0x00000000003f782f */ /* 0x000fe40003800000 */
[----:B------:R-:W-:Y:S01]  /*0300*/  LEA.HI R5, R5, R0, RZ, 0x7 ;  /* 0x0000000005057211 */ /* 0x000fe200078f38ff */
[----:B------:R-:W1:Y:S01]  /*0310*/  S2R R8, SR_CTAID.Y ;  /* 0x0000000000087919 */ /* 0x000e620000002600 */
[----:B------:R-:W-:Y:S01]  /*0320*/  SHF.R.S32.HI R11, RZ, 0x1f, R4 ;  /* 0x0000001fff0b7819 */ /* 0x000fe20000011404 */
[----:B------:R-:W-:Y:S01]  /*0330*/  ULDC UR4, c[0x0][0x150] ;  /* 0x0000540000047ab9 */ /* 0x000fe20000000800 */
[----:B------:R-:W-:Y:S01]  /*0340*/  LOP3.LUT R5, R5, 0xffffff80, RZ, 0xc0, !PT ;  /* 0xffffff8005057812 */ /* 0x000fe200078ec0ff */
[----:B------:R-:W-:Y:S01]  /*0350*/  VIADD R16, R3, 0xffffffff ;  /* 0xffffffff03107836 */ /* 0x000fe20000000000 */
[----:B------:R-:W-:Y:S01]  /*0360*/  LEA.HI R11, R11, R4, RZ, 0x2 ;  /* 0x000000040b0b7211 */ /* 0x000fe200078f10ff */
[----:B------:R-:W2:Y:S01]  /*0370*/  LDC R12, c[0x0][0x144] ;  /* 0x00005100ff0c7b82 */ /* 0x000ea20000000800 */
[----:B------:R-:W-:Y:S01]  /*0380*/  NOP ;  /* 0x0000000000007918 */ /* 0x000fe20000000000 */
[----:B------:R-:W-:Y:S01]  /*0390*/  IMAD.IADD R6, R0, 0x1, -R5 ;  /* 0x0000000100067824 */ /* 0x000fe200078e0a05 */
[----:B------:R-:W-:Y:S01]  /*03a0*/  LOP3.LUT R11, R11, 0x3ffffffc, RZ, 0xc0, !PT ;  /* 0x3ffffffc0b0b7812 */ /* 0x000fe200078ec0ff */
[----:B------:R-:W-:Y:S01]  /*03b0*/  NOP ;  /* 0x0000000000007918 */ /* 0x000fe20000000000 */
[----:B------:R-:W-:-:S02]  /*03c0*/  ISETP.NE.AND P4, PT, R3, RZ, PT ;  /* 0x000000ff0300720c */ /* 0x000fc40003f85270 */
[----:B------:R-:W-:Y:S01]  /*03d0*/  SHF.R.S32.HI R5, RZ, 0x1f, R6 ;  /* 0x0000001fff057819 */ /* 0x000fe20000011406 */
[----:B------:R-:W-:Y:S01]  /*03e0*/  IMAD.IADD R4, R4, 0x1, -R11 ;  /* 0x0000000104047824 */ /* 0x000fe200078e0a0b */
[----:B------:R-:W3:Y:S01]  /*03f0*/  LDC R14, c[0x0][0x140] ;  /* 0x00005000ff0e7b82 */ /* 0x000ee20000000800 */
[----:B------:R-:W-:Y:S02]  /*0400*/  ISETP.GE.U32.AND P6, PT, R16, 0x2, PT ;  /* 0x000000021000780c */ /* 0x000fe40003fc6070 */
[----:B------:R-:W-:Y:S02]  /*0410*/  LEA.HI R5, R5, R6, RZ, 0x3 ;  /* 0x0000000605057211 */ /* 0x000fe400078f18ff */
[----:B-----5:R-:W-:Y:S02]  /*0420*/  ISETP.NE.OR P0, PT, R2, RZ, !P0 ;  /* 0x000000ff0200720c */ /* 0x020fe40004705670 */
[--C-:B------:R-:W-:Y:S01]  /*0430*/  SHF.R.S32.HI R2, RZ, 0x3, R5.reuse ;  /* 0x00000003ff027819 */ /* 0x100fe20000011405 */
[----:B------:R-:W5:Y:S01]  /*0440*/  LDC R13, c[0x0][0x148] ;  /* 0x00005200ff0d7b82 */ /* 0x000f620000000800 */
[----:B------:R-:W-:-:S02]  /*0450*/  SHF.R.S32.HI R5, RZ, 0x1f, R5 ;  /* 0x0000001fff057819 */ /* 0x000fc40000011405 */
[----:B0-----:R-:W-:Y:S02]  /*0460*/  I2FP.F32.U32 R10, UR8 ;  /* 0x00000008000a7c45 */ /* 0x001fe40008201000 */
[----:B------:R-:W-:-:S03]  /*0470*/  LEA.HI R5, R5, R2, RZ, 0x2 ;  /* 0x0000000205057211 */ /* 0x000fc600078f10ff */
[----:B------:R-:W-:Y:S01]  /*0480*/  FMUL R10, R10, UR4 ;  /* 0x000000040a0a7c20 */ /* 0x000fe20008400000 */
[----:B------:R-:W-:Y:S01]  /*0490*/  LOP3.LUT R5, R5, 0xfffffffc, RZ, 0xc0, !PT ;  /* 0xfffffffc05057812 */ /* 0x000fe200078ec0ff */
[----:B------:R-:W-:Y:S01]  /*04a0*/  VOTEU.ALL UP0, P0 ;  /* 0x00000000003f7886 */ /* 0x000fe20000000000 */
[----:B-1----:R-:W-:Y:S01]  /*04b0*/  I2FP.F32.U32 R11, R8 ;  /* 0x00000008000b7245 */ /* 0x002fe20000201000 */
[----:B------:R-:W-:Y:S01]  /*04c0*/  ULDC UR4, c[0x0][0x154] ;  /* 0x0000550000047ab9 */ /* 0x000fe20000000800 */
[----:B------:R-:W-:Y:S01]  /*04d0*/  VOTEU.ALL UP1, P0 ;  /* 0x00000000003f7886 */ /* 0x000fe20000020000 */
[----:B------:R-:W0:Y:S01]  /*04e0*/  F2I.U32.TRUNC.NTZ R10, R10 ;  /* 0x0000000a000a7305 */ /* 0x000e22000020f000 */
[----:B------:R-:W-:Y:S01]  /*04f0*/  IMAD.IADD R5, R2, 0x1, -R5 ;  /* 0x0000000102057824 */ /* 0x000fe200078e0a05 */
[----:B------:R-:W1:Y:S01]  /*0500*/  @!UP0 S2UR UR7, SR_CgaCtaId ;  /* 0x00000000000789c3 */ /* 0x000e620000008800 */
[----:B------:R-:W-:Y:S01]  /*0510*/  @!UP0 UMOV UR6, 0x400 ;  /* 0x0000040000068882 */ /* 0x000fe20000000000 */
[----:B---3--:R-:W-:Y:S01]  /*0520*/  ISETP.EQ.U32.AND P2, PT, R14, 0x1, PT ;  /* 0x000000010e00780c */ /* 0x008fe20003f42070 */
[----:B------:R-:W-:-:S05]  /*0530*/  IMAD R5, R4, 0x4, R5 ;  /* 0x0000000404057824 */ /* 0x000fca00078e0205 */
[----:B------:R-:W-:-:S04]  /*0540*/  LEA.HI R2, R5, R5, RZ, 0x1 ;  /* 0x0000000505027211 */ /* 0x000fc800078f08ff */
[----:B------:R-:W-:Y:S01]  /*0550*/  LOP3.LUT R4, R2, 0xfffffffe, RZ, 0xc0, !PT ;  /* 0xfffffffe02047812 */ /* 0x000fe200078ec0ff */
[----:B0-----:R-:W-:Y:S02]  /*0560*/  IMAD.MOV R15, RZ, RZ, -R10 ;  /* 0x000000ffff0f7224 */ /* 0x001fe400078e0a0a */
[----:B------:R-:W-:Y:S01]  /*0570*/  FMUL R10, R11, UR4 ;  /* 0x000000040b0a7c20 */ /* 0x000fe20008400000 */
[----:B------:R-:W-:Y:S01]  /*0580*/  SHF.R.S32.HI R2, RZ, 0x1f, R7 ;  /* 0x0000001fff027819 */ /* 0x000fe20000011407 */
[----:B------:R-:W-:Y:S01]  /*0590*/  UMOV UR4, 0x20 ;  /* 0x0000002000047882 */ /* 0x000fe20000000000 */
[----:B--2---:R-:W-:Y:S01]  /*05a0*/  IMAD R12, R12, R15, UR8 ;  /* 0x000000080c0c7e24 */ /* 0x004fe2000f8e020f */
[----:B------:R-:W-:-:S04]  /*05b0*/  @!UP0 UIADD3 UR4, -UR4, 0x100000, URZ ;  /* 0x0010000004048890 */ /* 0x000fc8000fffe13f */
[----:B------:R-:W-:Y:S02]  /*05c0*/  @!UP0 USHF.L.U32 UR5, UR4, 0xb, URZ ;  /* 0x0000000b04058899 */ /* 0x000fe4000800063f */
[----:B------:R-:W-:Y:S01]  /*05d0*/  @!UP0 USHF.L.U32 UR4, UR4, 0x1, URZ ;  /* 0x0000000104048899 */ /* 0x000fe2000800063f */
[C---:B------:R-:W-:Y:S01]  /*05e0*/  IMAD.IADD R11, R5.reuse, 0x1, -R4 ;  /* 0x00000001050b7824 */ /* 0x040fe200078e0a04 */
[----:B------:R-:W0:Y:S01]  /*05f0*/  F2I.U32.TRUNC.NTZ R10, R10 ;  /* 0x0000000a000a7305 */ /* 0x000e22000020f000 */
[----:B------:R-:W-:Y:S01]  /*0600*/  LEA.HI R2, R2, R7, RZ, 0x2 ;  /* 0x0000000702027211 */ /* 0x000fe200078f10ff */
[----:B------:R-:W-:Y:S02]  /*0610*/  IMAD.SHL.U32 R4, R5, 0x4, RZ ;  /* 0x0000000405047824 */ /* 0x000fe400078e00ff */
[----:B------:R-:W-:Y:S01]  /*0620*/  ISETP.NE.AND P3, PT, R11, R12, PT ;  /* 0x0000000c0b00720c */ /* 0x000fe20003f65270 */
[----:B-1----:R-:W-:Y:S01]  /*0630*/  @!UP0 ULEA UR6, UR7, UR6, 0x18 ;  /* 0x0000000607068291 */ /* 0x002fe2000f8ec03f */
[----:B------:R-:W-:Y:S01]  /*0640*/  LOP3.LUT R2, R2, 0xfffffffc, RZ, 0xc0, !PT ;  /* 0xfffffffc02027812 */ /* 0x000fe200078ec0ff */
[----:B------:R-:W-:Y:S01]  /*0650*/  VOTEU.ALL UP0, P0 ;  /* 0x00000000003f7886 */ /* 0x000fe20000000000 */
[----:B------:R-:W-:-:S02]  /*0660*/  LOP3.LUT R5, R5, 0xc, R4, 0x78, !PT ;  /* 0x0000000c05057812 */ /* 0x000fc400078e7804 */
[----:B------:R-:W-:Y:S01]  /*0670*/  LOP3.LUT P0, RZ, R6, 0x7, RZ, 0xc0, !PT ;  /* 0x0000000706ff7812 */ /* 0x000fe2000780c0ff */
[----:B------:R-:W-:Y:S02]  /*0680*/  IMAD.IADD R7, R7, 0x1, -R2 ;  /* 0x0000000107077824 */ /* 0x000fe400078e0a02 */
[----:B------:R-:W-:Y:S01]  /*0690*/  IMAD.MOV.U32 R6, RZ, RZ, 0x1 ;  /* 0x00000001ff067424 */ /* 0x000fe200078e00ff */
[----:B------:R-:W-:Y:S01]  /*06a0*/  ISETP.LT.U32.AND P0, PT, R5, 0x4, !P0 ;  /* 0x000000040500780c */ /* 0x000fe20004701070 */
[----:B0-----:R-:W-:Y:S01]  /*06b0*/  IMAD.MOV R20, RZ, RZ, -R10 ;  /* 0x000000ffff147224 */ /* 0x001fe200078e0a0a */
[----:B------:R-:W-:Y:S01]  /*06c0*/  ISETP.NE.AND P1, PT, R7, 0x3, PT ;  /* 0x000000030700780c */ /* 0x000fe20003f25270 */
[----:B------:R-:W0:Y:S02]  /*06d0*/  FENCE.VIEW.ASYNC.S ;  /* 0x00000000000073c6 */ /* 0x000e240000000000 */
[----:B0-----:R0:W1:Y:S01]  /*06e0*/  @!UP0 SYNCS.EXCH.64 URZ, [UR6+0x50], UR4 ;  /* 0x00005004063f85b2 */ /* 0x0010620008000100 */
[----:B------:R-:W-:Y:S01]  /*06f0*/  @P3 LEA.HI R2, R5, R5, RZ, 0x1 ;  /* 0x0000000505023211 */ /* 0x000fe200078f08ff */
[----:B-----5:R-:W-:Y:S01]  /*0700*/  IMAD R11, R13, R20, R8 ;  /* 0x000000140d0b7224 */ /* 0x020fe200078e0208 */
[----:B------:R-:W-:-:S02]  /*0710*/  ISETP.EQ.OR P1, PT, R7, RZ, !P1 ;  /* 0x000000ff0700720c */ /* 0x000fc40004f22670 */
[----:B------:R-:W-:Y:S02]  /*0720*/  @P3 SHF.R.S32.HI R2, RZ, 0x1, R2 ;  /* 0x00000001ff023819 */ /* 0x000fe40000011402 */
[----:B------:R-:W-:Y:S02]  /*0730*/  ISETP.EQ.AND P1, PT, R3, RZ, P1 ;  /* 0x000000ff0300720c */ /* 0x000fe40000f22270 */
[----:B------:R-:W-:Y:S02]  /*0740*/  @P3 ISETP.NE.AND P5, PT, R2, R11, PT ;  /* 0x0000000b0200320c */ /* 0x000fe40003fa5270 */
[----:B------:R-:W-:Y:S02]  /*0750*/  SEL R3, RZ, 0x1, !P0 ;  /* 0x00000001ff037807 */ /* 0x000fe40004000000 */
[----:B------:R-:W-:Y:S02]  /*0760*/  @P3 SEL R6, RZ, 0x1, P5 ;  /* 0x00000001ff063807 */ /* 0x000fe40002800000 */
[----:B------:R-:W-:Y:S01]  /*0770*/  SEL R4, RZ, 0x1, !P1 ;  /* 0x00000001ff047807 */ /* 0x000fe20004800000 */
[----:B------:R0:W2:Y:S01]  /*0780*/  @!UP1 SYNCS.EXCH.64 URZ, [UR6+0x58], UR4 ;  /* 0x00005804063f95b2 */ /* 0x0000a20008000100 */
[----:B------:R-:W-:Y:S01]  /*0790*/  LOP3.LUT R6, R6, R3, RZ, 0xc0, !PT ;  /* 0x0000000306067212 */ /* 0x000fe200078ec0ff */
[----:B------:R-:W-:Y:S01]  /*07a0*/  NOP ;  /* 0x0000000000007918 */ /* 0x000fe20000000000 */
[----:B------:R-:W-:Y:S01]  /*07b0*/  SEL R4, R4, 0x2, P6 ;  /* 0x0000000204047807 */ /* 0x000fe20003000000 */
[----:B------:R-:W-:Y:S06]  /*07c0*/  @!P2 BRA `(.L_x_3) ;  /* 0x000000000008a947 */ /* 0x000fec0003800000 */
[----:B-12-4-:R-:W-:Y:S01]  /*07d0*/  UCGABAR_ARV ;  /* 0x00000000000079c7 */ /* 0x016fe20008000000 */
[----:B------:R-:W-:Y:S05]  /*07e0*/  BRA `(.L_x_4) ;  /* 0x0000000000047947 */ /* 0x000fea0003800000 */
.L_x_3:
[----:B-12-4-:R-:W-:Y:S01]  /*07f0*/  NOP ;  /* 0x0000000000007918 */ /* 0x016fe20000000000 */
.L_x_4:
[----:B------:R-:W1:Y:S01]  /*0800*/  LDC R2, c[0x0][0x65c] ;  /* 0x00019700ff027b82 */ /* 0x000e620000000800 */
[----:B------:R-:W-:Y:S01]  /*0810*/  IMAD.MOV.U32 R3, RZ, RZ, RZ ;  /* 0x000000ffff037224 */ /* 0x000fe200078e00ff */
[----:B-1----:R-:W-:Y:S01]  /*0820*/  ISETP.NE.AND P3, PT, R2, 0x1, PT ;  /* 0x000000010200780c */ /* 0x002fe20003f65270 */
[----:B------:R-:W-:-:S12]  /*0830*/  IMAD.U32 R2, RZ, RZ, UR8 ;  /* 0x00000008ff027e24 */ /* 0x000fd8000f8e00ff */
[----:B------:R-:W1:Y:S01]  /*0840*/  @P3 LDC R15, c[0x0][0x10] ;  /* 0x00000400ff0f3b82 */ /* 0x000e620000000800 */
[----:B------:R-:W-:Y:S02]  /*0850*/  @P3 IMAD.MOV.U32 R9, RZ, RZ, RZ ;  /* 0x000000ffff093224 */ /* 0x000fe400078e00ff */
[----:B------:R-:W-:-:S05]  /*0860*/  @P3 IMAD.MOV.U32 R17, RZ, RZ, RZ ;  /* 0x000000ffff113224 */ /* 0x000fca00078e00ff */
[----:B------:R-:W2:Y:S01]  /*0870*/  @!P3 LDC R11, c[0x0][0xc] ;  /* 0x00000300ff0bbb82 */ /* 0x000ea20000000800 */
[----:B-1----:R-:W-:-:S04]  /*0880*/  @P3 IMAD.WIDE.U32 R14, R15, UR8, R8 ;  /* 0x000000080f0e3c25 */ /* 0x002fc8000f8e0008 */
[----:B--2---:R-:W-:-:S04]  /*0890*/  @!P3 IMAD.WIDE.U32 R10, R8, R11, R2 ;  /* 0x0000000b080ab225 */ /* 0x004fc800078e0002 */
[----:B------:R-:W-:Y:S02]  /*08a0*/  @P3 IMAD.MOV.U32 R2, RZ, RZ, R14 ;  /* 0x000000ffff023224 */ /* 0x000fe400078e000e */
[----:B------:R-:W-:Y:S02]  /*08b0*/  @P3 IMAD.IADD R3, R15, 0x1, R17 ;  /* 0x000000010f033824 */ /* 0x000fe400078e0211 */
[----:B------:R-:W-:Y:S02]  /*08c0*/  @!P3 IMAD.MOV.U32 R2, RZ, RZ, R10 ;  /* 0x000000ffff02b224 */ /* 0x000fe400078e000a */
[----:B------:R-:W-:Y:S01]  /*08d0*/  @!P3 IMAD.MOV.U32 R3, RZ, RZ, R11 ;  /* 0x000000ffff03b224 */ /* 0x000fe200078e000b */
[----:B------:R-:W-:Y:S06]  /*08e0*/  @!P2 BRA `(.L_x_5) ;  /* 0x00000000000ca947 */ /* 0x000fec0003800000 */
[----:B------:R-:W-:Y:S01]  /*08f0*/  UCGABAR_WAIT ;  /* 0x0000000000007dc7 */ /* 0x000fe20008000000 */
[----:B------:R-:W-:Y:S01]  /*0900*/  CCTL.IVALL ;  /* 0x00000000ff00798f */ /* 0x000fe20002000000 */
[----:B------:R-:W-:Y:S05]  /*0910*/  BRA `(.L_x_6) ;  /* 0x0000000000047947 */ /* 0x000fea0003800000 */
.L_x_5:
[----:B------:R-:W-:Y:S06]  /*0920*/  BAR.SYNC.DEFER_BLOCKING 0x0 ;  /* 0x0000000000007b1d */ /* 0x000fec0000010000 */
.L_x_6:
[----:B------:R-:W-:Y:S05]  /*0930*/  @!P4 BRA `(.L_x_7) ;  /* 0x000000740094c947 */ /* 0x000fea0003800000 */
[----:B------:R-:W-:-:S13]  /*0940*/  ISETP.GT.U32.AND P0, PT, R16, 0x1, PT ;  /* 0x000000011000780c */ /* 0x000fda0003f04070 */
[----:B0-----:R-:W-:Y:S05]  /*0950*/  @P0 EXIT ;  /* 0x000000000000094d */ /* 0x001fea0003800000 */
[----:B------:R-:W-:Y:S01]  /*0960*/  ULDC.64 UR4, c[0x0][0x650] ;  /* 0x0001940000047ab9 */ /* 0x000fe20000000a00 */
[----:B------:R-:W-:Y:S01]  /*0970*/  PRMT R14, RZ, 0x7610, R14 ;  /* 0x00007610ff0e7816 */ /* 0x000fe2000000000e */
[----:B------:R-:W-:Y:S01]  /*0980*/  IMAD.MOV.U32 R11, RZ, RZ, -0x1 ;  /* 0xffffffffff0b7424 */ /* 0x000fe200078e00ff */
[----:B------:R-:W-:Y:S01]  /*0990*/  ISETP.GE.U32.AND P0, PT, R2, UR4, PT ;  /* 0x0000000402007c0c */ /* 0x000fe2000bf06070 */
[----:B------:R-:W-:Y:S02]  /*09a0*/  IMAD.MOV.U32 R10, RZ, RZ, -0x1 ;  /* 0xffffffffff0a7424 */ /* 0x000fe400078e00ff */
[----:B------:R-:W-:Y:S01]  /*09b0*/  IMAD.MOV.U32 R7, RZ, RZ, -0x1 ;  /* 0xffffffffff077424 */ /* 0x000fe200078e00ff */
[----:B------:R-:W-:-:S13]  /*09c0*/  ISETP.GE.U32.AND.EX P0, PT, R3, UR5, PT, P0 ;  /* 0x0000000503007c0c */ /* 0x000fda000bf06100 */
[----:B------:R-:W-:Y:S05]  /*09d0*/  @P0 BRA `(.L_x_8) ;  /* 0x0000000400280947 */ /* 0x000fea0003800000 */
[----:B------:R-:W0:Y:S01]  /*09e0*/  LDC.64 R22, c[0x0][0x628] ;  /* 0x00018a00ff167b82 */ /* 0x000e220000000a00 */
[----:B------:R-:W-:Y:S02]  /*09f0*/  IMAD.MOV.U32 R10, RZ, RZ, R2 ;  /* 0x000000ffff0a7224 */ /* 0x000fe400078e0002 */
[----:B------:R-:W-:-:S05]  /*0a00*/  IMAD.MOV.U32 R11, RZ, RZ, R3 ;  /* 0x000000ffff0b7224 */ /* 0x000fca00078e0003 */
[----:B------:R-:W1:Y:S08]  /*0a10*/  LDC R18, c[0x0][0x630] ;  /* 0x00018c00ff127b82 */ /* 0x000e700000000800 */
[----:B------:R-:W2:Y:S01]  /*0a20*/  LDC.64 R24, c[0x0][0x620] ;  /* 0x00018800ff187b82 */ /* 0x000ea20000000a00 */
[----:B0-----:R-:W-:-:S04]  /*0a30*/  ISETP.NE.U32.AND P0, PT, R22, RZ, PT ;  /* 0x000000ff1600720c */ /* 0x001fc80003f05070 */
[----:B------:R-:W-:-:S13]  /*0a40*/  ISETP.NE.AND.EX P0, PT, R23, RZ, PT, P0 ;  /* 0x000000ff1700720c */ /* 0x000fda0003f05300 */
[----:B-12---:R-:W-:Y:S05]  /*0a50*/  @!P0 BRA `(.L_x_9) ;  /* 0x0000000000288947 */ /* 0x006fea0003800000 */
[----:B------:R-:W0:Y:S02]  /*0a60*/  LDC R7, c[0x0][0x634] ;  /* 0x00018d00ff077b82 */ /* 0x000e240000000800 */
[----:B0-----:R-:W-:-:S05]  /*0a70*/  IADD3 R7, P0, R2, R7, RZ ;  /* 0x0000000702077210 */ /* 0x001fca0007f1e0ff */
[----:B------:R-:W-:-:S04]  /*0a80*/  IMAD.X R19, RZ, RZ, R3, P0 ;  /* 0x000000ffff137224 */ /* 0x000fc800000e0603 */
[----:B------:R-:W-:-:S04]  /*0a90*/  IMAD.WIDE.U32 R10, R19, R22, RZ ;  /* 0x00000016130a7225 */ /* 0x000fc800078e00ff */
[----:B------:R-:W-:-:S04]  /*0aa0*/  IMAD.WIDE.U32 R14, P0, R7, R23, R10 ;  /* 0x00000017070e7225 */ /* 0x000fc8000780000a */
[----:B------:R-:W-:-:S04]  /*0ab0*/  IMAD.WIDE.U32 R10, R7, R22, RZ ;  /* 0x00000016070a7225 */ /* 0x000fc800078e00ff */
[----:B------:R-:W-:Y:S01]  /*0ac0*/  IMAD.X R17, RZ, RZ, RZ, P0 ;  /* 0x000000ffff117224 */ /* 0x000fe200000e06ff */
[----:B------:R-:W-:Y:S01]  /*0ad0*/  IADD3 RZ, P0, R11, R14, RZ ;  /* 0x0000000e0bff7210 */ /* 0x000fe20007f1e0ff */
[----:B------:R-:W-:-:S04]  /*0ae0*/  IMAD.MOV.U32 R16, RZ, RZ, R15 ;  /* 0x000000ffff107224 */ /* 0x000fc800078e000f */
[----:B------:R-:W-:-:S08]  /*0af0*/  IMAD.WIDE.U32.X R10, R19, R23, R16, P0 ;  /* 0x00000017130a7225 */ /* 0x000fd000000e0410 */
.L_x_9:
[----:B------:R-:W0:Y:S01]  /*0b00*/  LDC.64 R26, c[0x0][0x640] ;  /* 0x00019000ff1a7b82 */ /* 0x000e220000000a00 */
[--C-:B------:R-:W-:Y:S01]  /*0b10*/  SHF.R.U64 R28, R10, R18, R11.reuse ;  /* 0x000000120a1c7219 */ /* 0x100fe2000000120b */
[----:B------:R-:W-:Y:S01]  /*0b20*/  IMAD R29, R13, R20, R8 ;  /* 0x000000140d1d7224 */ /* 0x000fe200078e0208 */
[----:B------:R-:W-:Y:S01]  /*0b30*/  SHF.R.U32.HI R7, RZ, R18, R11 ;  /* 0x00000012ff077219 */ /* 0x000fe2000001160b */
[----:B------:R-:W-:Y:S01]  /*0b40*/  IMAD.MOV.U32 R23, RZ, RZ, 0x1 ;  /* 0x00000001ff177424 */ /* 0x000fe200078e00ff */
[----:B------:R-:W-:-:S03]  /*0b50*/  IADD3 R9, P0, RZ, -R28, RZ ;  /* 0x8000001cff097210 */ /* 0x000fc60007f1e0ff */
[----:B------:R-:W1:Y:S02]  /*0b60*/  LDC R16, c[0x0][0x618] ;  /* 0x00018600ff107b82 */ /* 0x000e640000000800 */
[----:B------:R-:W-:Y:S02]  /*0b70*/  IMAD.X R7, RZ, RZ, ~R7, P0 ;  /* 0x000000ffff077224 */ /* 0x000fe400000e0e07 */
[----:B------:R-:W-:-:S04]  /*0b80*/  IMAD.WIDE.U32 R10, R9, R24, R2 ;  /* 0x00000018090a7225 */ /* 0x000fc800078e0002 */
[----:B------:R-:W2:Y:S01]  /*0b90*/  LDC R15, c[0x0][0x608] ;  /* 0x00018200ff0f7b82 */ /* 0x000ea20000000800 */
[----:B------:R-:W-:-:S04]  /*0ba0*/  IMAD R14, R7, R24, RZ ;  /* 0x00000018070e7224 */ /* 0x000fc800078e02ff */
[----:B------:R-:W-:-:S03]  /*0bb0*/  IMAD R7, R9, R25, R14 ;  /* 0x0000001909077224 */ /* 0x000fc600078e020e */
[----:B------:R-:W3:Y:S01]  /*0bc0*/  LDC R22, c[0x0][0x658] ;  /* 0x00019600ff167b82 */ /* 0x000ee20000000800 */
[----:B------:R-:W-:Y:S01]  /*0bd0*/  IMAD.IADD R7, R11, 0x1, R7 ;  /* 0x000000010b077824 */ /* 0x000fe200078e0207 */
[----:B0-----:R-:W-:-:S04]  /*0be0*/  ISETP.NE.U32.AND P0, PT, R26, RZ, PT ;  /* 0x000000ff1a00720c */ /* 0x001fc80003f05070 */
[----:B------:R-:W-:Y:S02]  /*0bf0*/  ISETP.NE.AND.EX P0, PT, R27, RZ, PT, P0 ;  /* 0x000000ff1b00720c */ /* 0x000fe40003f05300 */
[----:B------:R-:W0:Y:S01]  /*0c00*/  LDC R18, c[0x0][0x600] ;  /* 0x00018000ff127b82 */ /* 0x000e220000000800 */
[-CC-:B-1----:R-:W-:Y:S02]  /*0c10*/  SHF.R.U64 R19, R10, R16.reuse, R7.reuse ;  /* 0x000000100a137219 */ /* 0x182fe40000001207 */
[----:B------:R-:W-:Y:S01]  /*0c20*/  SHF.R.U32.HI R10, RZ, R16, R7 ;  /* 0x00000010ff0a7219 */ /* 0x000fe20000011607 */
[----:B------:R-:W-:-:S04]  /*0c30*/  IMAD.MOV.U32 R7, RZ, RZ, -0x1 ;  /* 0xffffffffff077424 */ /* 0x000fc800078e00ff */
[----:B------:R-:W1:Y:S01]  /*0c40*/  LDC R21, c[0x0][0x648] ;  /* 0x00019200ff157b82 */ /* 0x000e620000000800 */
[-CC-:B--2---:R-:W-:Y:S02]  /*0c50*/  SHF.R.U64 R16, R19, R15.reuse, R10.reuse ;  /* 0x0000000f13107219 */ /* 0x184fe4000000120a */
[----:B------:R-:W-:-:S05]  /*0c60*/  SHF.R.U32.HI R9, RZ, R15, R10 ;  /* 0x0000000fff097219 */ /* 0x000fca000001160a */
[----:B------:R-:W2:Y:S01]  /*0c70*/  LDC R24, c[0x0][0x638] ;  /* 0x00018e00ff187b82 */ /* 0x000ea20000000800 */
[-CC-:B---3--:R-:W-:Y:S02]  /*0c80*/  SHF.R.U64 R20, R16, R22.reuse, R9.reuse ;  /* 0x0000001610147219 */ /* 0x188fe40000001209 */
[-C--:B------:R-:W-:Y:S02]  /*0c90*/  SHF.L.U32 R7, R7, R22.reuse, RZ ;  /* 0x0000001607077219 */ /* 0x080fe400000006ff */
[----:B------:R-:W-:Y:S01]  /*0ca0*/  SHF.R.U32.HI R9, RZ, R22, R9 ;  /* 0x00000016ff097219 */ /* 0x000fe20000011609 */
[----:B------:R-:W-:Y:S01]  /*0cb0*/  IMAD.MOV.U32 R8, RZ, RZ, R20 ;  /* 0x000000ffff087224 */ /* 0x000fe200078e0014 */
[----:B------:R-:W-:Y:S01]  /*0cc0*/  LOP3.LUT R13, RZ, R7, RZ, 0x33, !PT ;  /* 0x00000007ff0d7212 */ /* 0x000fe200078e33ff */
[----:B------:R-:W3:Y:S01]  /*0cd0*/  LDC R25, c[0x0][0x610] ;  /* 0x00018400ff197b82 */ /* 0x000ee20000000800 */
[----:B------:R-:W-:Y:S05]  /*0ce0*/  @!P0 BRA `(.L_x_10) ;  /* 0x0000000000288947 */ /* 0x000fea0003800000 */
[----:B------:R-:W4:Y:S02]  /*0cf0*/  LDC R7, c[0x0][0x64c] ;  /* 0x00019300ff077b82 */ /* 0x000f240000000800 */
[----:B----4-:R-:W-:-:S05]  /*0d00*/  IADD3 R7, P0, R20, R7, RZ ;  /* 0x0000000714077210 */ /* 0x010fca0007f1e0ff */
        /* <DEDUP_REMOVED lines=8> */
.L_x_10:
[----:B-1----:R-:W-:Y:S01]  /*0d90*/  SHF.R.U64 R9, R8, R21, R9 ;  /* 0x0000001508097219 */ /* 0x002fe20000001209 */
[----:B0-----:R-:W-:Y:S01]  /*0da0*/  VIADD R10, R18, 0xffffffff ;  /* 0xffffffff120a7836 */ /* 0x001fe20000000000 */
[----:B------:R-:W-:Y:S01]  /*0db0*/  SHF.L.U32 R7, R23, R22, RZ ;  /* 0x0000001617077219 */ /* 0x000fe200000006ff */
[----:B------:R-:W-:Y:S01]  /*0dc0*/  IMAD.MOV.U32 R14, RZ, RZ, 0x1 ;  /* 0x00000001ff0e7424 */ /* 0x000fe200078e00ff */
[----:B------:R-:W-:Y:S01]  /*0dd0*/  LOP3.LUT R8, R16, R13, RZ, 0xc0, !PT ;  /* 0x0000000d10087212 */ /* 0x000fe200078ec0ff */
[----:B------:R-:W-:Y:S01]  /*0de0*/  IMAD.MOV R11, RZ, RZ, -R9 ;  /* 0x000000ffff0b7224 */ /* 0x000fe200078e0a09 */
[----:B------:R-:W-:Y:S02]  /*0df0*/  SEL R12, R12, R29, !P3 ;  /* 0x0000001d0c0c7207 */ /* 0x000fe40005800000 */
[----:B------:R-:W-:Y:S01]  /*0e00*/  LOP3.LUT R10, R19, R10, RZ, 0xc0, !PT ;  /* 0x0000000a130a7212 */ /* 0x000fe200078ec0ff */
[----:B------:R-:W-:Y:S02]  /*0e10*/  IMAD R9, R7, R9, R8 ;  /* 0x0000000907097224 */ /* 0x000fe400078e0208 */
[----:B--2---:R-:W-:-:S02]  /*0e20*/  IMAD R7, R11, R24, R20 ;  /* 0x000000180b077224 */ /* 0x004fc400078e0214 */
[----:B---3--:R-:W-:Y:S02]  /*0e30*/  IMAD R12, R9, R25, R12 ;  /* 0x00000019090c7224 */ /* 0x008fe400078e020c */
[----:B------:R-:W-:-:S05]  /*0e40*/  IMAD R7, R7, R18, R10 ;  /* 0x0000001207077224 */ /* 0x000fca00078e020a */
[----:B------:R-:W-:Y:S02]  /*0e50*/  SEL R10, R7, R12, !P3 ;  /* 0x0000000c070a7207 */ /* 0x000fe40005800000 */
[----:B------:R-:W-:Y:S01]  /*0e60*/  SEL R11, R12, R7, !P3 ;  /* 0x000000070c0b7207 */ /* 0x000fe20005800000 */
[----:B------:R-:W-:-:S07]  /*0e70*/  IMAD.MOV.U32 R7, RZ, RZ, R28 ;  /* 0x000000ffff077224 */ /* 0x000fce00078e001c */
.L_x_8:
[----:B------:R-:W-:-:S08]  /*0e80*/  NOP ;  /* 0x0000000000007918 */ /* 0x000fd00000000000 */
[----:B------:R-:W0:Y:S02]  /*0e90*/  USETMAXREG.TRY_ALLOC.CTAPOOL UP0, 0xe8 ;  /* 0x000000e8000079c8 */ /* 0x000e240008000600 */
[----:B0-----:R-:W-:-:S13]  /*0ea0*/  PLOP3.LUT P0, PT, PT, PT, UP0, 0x80, 0x0 ;  /* 0x000000000000781c */ /* 0x001fda0003f0f008 */
[----:B------:R-:W-:Y:S05]  /*0eb0*/  @!P0 BRA `(.L_x_8) ;  /* 0xfffffffc00f08947 */ /* 0x000fea000383ffff */
[----:B------:R-:W-:Y:S01]  /*0ec0*/  ULDC.64 UR4, c[0x0][0x598] ;  /* 0x0001660000047ab9 */ /* 0x000fe20000000a00 */
[----:B------:R-:W-:Y:S01]  /*0ed0*/  ULDC.64 UR18, c[0x0][0x208] ;  /* 0x0000820000127ab9 */ /* 0x000fe20000000a00 */
[----:B------:R-:W-:-:S04]  /*0ee0*/  ISETP.NE.U32.AND P0, PT, RZ, UR4, PT ;  /* 0x00000004ff007c0c */ /* 0x000fc8000bf05070 */
[----:B------:R-:W-:-:S13]  /*0ef0*/  ISETP.NE.AND.EX P0, PT, RZ, UR5, PT, P0 ;  /* 0x00000005ff007c0c */ /* 0x000fda000bf05300 */
[----:B------:R-:W-:Y:S05]  /*0f00*/  @!P0 BRA `(.L_x_11) ;  /* 0x00000000001c8947 */ /* 0x000fea0003800000 */
[----:B------:R-:W0:Y:S02]  /*0f10*/  LDC.64 R8, c[0x0][0x598] ;  /* 0x00016600ff087b82 */ /* 0x000e240000000a00 */
[----:B0-----:R-:W2:Y:S02]  /*0f20*/  LDG.E.64 R8, desc[UR18][R8.64] ;  /* 0x0000001208087981 */ /* 0x001ea4000c1e1b00 */
[----:B--2---:R-:W-:-:S04]  /*0f30*/  ISETP.NE.U32.AND P0, PT, R8, RZ, PT ;  /* 0x000000ff0800720c */ /* 0x004fc80003f05070 */
[----:B------:R-:W-:-:S13]  /*0f40*/  ISETP.NE.AND.EX P0, PT, R9, RZ, PT, P0 ;  /* 0x000000ff0900720c */ /* 0x000fda0003f05300 */
[----:B------:R-:W-:Y:S05]  /*0f50*/  @!P0 BRA `(.L_x_11) ;  /* 0x0000000000088947 */ /* 0x000fea0003800000 */
[----:B------:R0:W5:Y:S01]  /*0f60*/  LD.E R8, desc[UR18][R8.64] ;  /* 0x0000001208087980 */ /* 0x000162000c101900 */
[----:B------:R-:W-:Y:S05]  /*0f70*/  BRA `(.L_x_12) ;  /* 0x0000000000207947 */ /* 0x000fea0003800000 */
.L_x_11:
[----:B------:R-:W-:Y:S02]  /*0f80*/  ULDC.64 UR4, c[0x0][0x588] ;  /* 0x0001620000047ab9 */ /* 0x000fe40000000a00 */
[----:B------:R-:W-:-:S04]  /*0f90*/  ISETP.NE.U32.AND P0, PT, RZ, UR4, PT ;  /* 0x00000004ff007c0c */ /* 0x000fc8000bf05070 */
[----:B------:R-:W-:-:S13]  /*0fa0*/  ISETP.NE.AND.EX P0, PT, RZ, UR5, PT, P0 ;  /* 0x00000005ff007c0c */ /* 0x000fda000bf05300 */
[----:B------:R-:W-:Y:S05]  /*0fb0*/  @!P0 BRA `(.L_x_13) ;  /* 0x00000000000c8947 */ /* 0x000fea0003800000 */
[----:B------:R-:W0:Y:S02]  /*0fc0*/  LDC.64 R8, c[0x0][0x588] ;  /* 0x00016200ff087b82 */ /* 0x000e240000000a00 */
[----:B0-----:R1:W5:Y:S01]  /*0fd0*/  LDG.E R8, desc[UR18][R8.64] ;  /* 0x0000001208087981 */ /* 0x001362000c1e1900 */
[----:B------:R-:W-:Y:S05]  /*0fe0*/  BRA `(.L_x_12) ;  /* 0x0000000000047947 */ /* 0x000fea0003800000 */
.L_x_13:
[----:B------:R-:W2:Y:S02]  /*0ff0*/  LDC R8, c[0x0][0x580] ;  /* 0x00016000ff087b82 */ /* 0x000ea40000000800 */
.L_x_12:
[----:B------:R-:W-:Y:S02]  /*1000*/  ULDC.64 UR4, c[0x0][0x5a0] ;  /* 0x0001680000047ab9 */ /* 0x000fe40000000a00 */
[----:B------:R-:W-:-:S04]  /*1010*/  ISETP.NE.U32.AND P0, PT, RZ, UR4, PT ;  /* 0x00000004ff007c0c */ /* 0x000fc8000bf05070 */
[----:B------:R-:W-:-:S13]  /*1020*/  ISETP.NE.AND.EX P0, PT, RZ, UR5, PT, P0 ;  /* 0x00000005ff007c0c */ /* 0x000fda000bf05300 */
[----:B------:R-:W-:Y:S05]  /*1030*/  @!P0 BRA `(.L_x_14) ;  /* 0x00000000001c8947 */ /* 0x000fea0003800000 */
[----:B------:R-:W3:Y:S02]  /*1040*/  LDC.64 R12, c[0x0][0x5a0] ;  /* 0x00016800ff0c7b82 */ /* 0x000ee40000000a00 */
[----:B---3--:R-:W3:Y:S02]  /*1050*/  LDG.E.64 R12, desc[UR18][R12.64] ;  /* 0x000000120c0c7981 */ /* 0x008ee4000c1e1b00 */
[----:B---3--:R-:W-:-:S04]  /*1060*/  ISETP.NE.U32.AND P0, PT, R12, RZ, PT ;  /* 0x000000ff0c00720c */ /* 0x008fc80003f05070 */
[----:B------:R-:W-:-:S13]  /*1070*/  ISETP.NE.AND.EX P0, PT, R13, RZ, PT, P0 ;  /* 0x000000ff0d00720c */ /* 0x000fda0003f05300 */
[----:B------:R-:W-:Y:S05]  /*1080*/  @!P0 BRA `(.L_x_14) ;  /* 0x0000000000088947 */ /* 0x000fea0003800000 */
[----:B01----:R0:W5:Y:S01]  /*1090*/  LD.E R9, desc[UR18][R12.64] ;  /* 0x000000120c097980 */ /* 0x003162000c101900 */
[----:B------:R-:W-:Y:S05]  /*10a0*/  BRA `(.L_x_15) ;  /* 0x0000000000207947 */ /* 0x000fea0003800000 */
.L_x_14:
[----:B------:R-:W-:Y:S02]  /*10b0*/  ULDC.64 UR4, c[0x0][0x590] ;  /* 0x0001640000047ab9 */ /* 0x000fe40000000a00 */
[----:B------:R-:W-:-:S04]  /*10c0*/  ISETP.NE.U32.AND P0, PT, RZ, UR4, PT ;  /* 0x00000004ff007c0c */ /* 0x000fc8000bf05070 */
[----:B------:R-:W-:-:S13]  /*10d0*/  ISETP.NE.AND.EX P0, PT, RZ, UR5, PT, P0 ;  /* 0x00000005ff007c0c */ /* 0x000fda000bf05300 */
[----:B------:R-:W-:Y:S05]  /*10e0*/  @!P0 BRA `(.L_x_16) ;  /* 0x00000000000c8947 */ /* 0x000fea0003800000 */
[----:B------:R-:W0:Y:S02]  /*10f0*/  LDC.64 R12, c[0x0][0x590] ;  /* 0x00016400ff0c7b82 */ /* 0x000e240000000a00 */
[----:B01----:R1:W5:Y:S01]  /*1100*/  LDG.E R9, desc[UR18][R12.64] ;  /* 0x000000120c097981 */ /* 0x003362000c1e1900 */
[----:B------:R-:W-:Y:S05]  /*1110*/  BRA `(.L_x_15) ;  /* 0x0000000000047947 */ /* 0x000fea0003800000 */
.L_x_16:
[----:B01----:R-:W3:Y:S02]  /*1120*/  LDC R9, c[0x0][0x584] ;  /* 0x00016100ff097b82 */ /* 0x003ee40000000800 */
.L_x_15:
[----:B------:R-:W-:-:S13]  /*1130*/  LOP3.LUT P0, RZ, R14, 0xff, RZ, 0xc0, !PT ;  /* 0x000000ff0eff7812 */ /* 0x000fda000780c0ff */
[----:B------:R-:W-:Y:S05]  /*1140*/  @!P0 EXIT ;  /* 0x000000000000894d */ /* 0x000fea0003800000 */
[----:B------:R-:W-:Y:S01]  /*1150*/  ULDC UR4, c[0x0][0x28c] ;  /* 0x0000a30000047ab9 */ /* 0x000fe20000000800 */
[----:B------:R-:W-:Y:S01]  /*1160*/  LOP3.LUT R142, R4, 0x1, RZ, 0xfc, !PT ;  /* 0x00000001048e7812 */ /* 0x000fe200078efcff */
[----:B------:R-:W-:-:S04]  /*1170*/  UIADD3 UR4, UR4, 0x1f, URZ ;  /* 0x0000001f04047890 */ /* 0x000fc8000fffe03f */
[----:B------:R-:W-:-:S04]  /*1180*/  USHF.R.S32.HI UR5, URZ, 0x1f, UR4 ;  /* 0x0000001f3f057899 */ /* 0x000fc80008011404 */
[----:B------:R-:W-:-:S03]  /*1190*/  ULEA.HI UR5, UR5, UR4, URZ, 0x5 ;  /* 0x0000000405057291 */ /* 0x000fc6000f8f283f */
[----:B------:R-:W-:Y:S01]  /*11a0*/  UMOV UR4, URZ ;  /* 0x0000003f00047c82 */ /* 0x000fe20008000000 */
[----:B------:R-:W-:-:S03]  /*11b0*/  USHF.R.S32.HI UR9, URZ, 0x5, UR5 ;  /* 0x000000053f097899 */ /* 0x000fc60008011405 */
[----:B------:R-:W-:-:S09]  /*11c0*/  UMOV UR5, URZ ;  /* 0x0000003f00057c82 */ /* 0x000fd20008000000 */
.L_x_169:
[----:B01----:R-:W-:Y:S01]  /*11d0*/  LOP3.LUT R12, R0, 0x80, RZ, 0xc0, !PT ;  /* 0x00000080000c7812 */ /* 0x003fe200078ec0ff */
[----:B------:R-:W0:Y:S01]  /*11e0*/  S2UR UR13, SR_CgaCtaId ;  /* 0x00000000000d79c3 */ /* 0x000e220000008800 */
[----:B------:R-:W-:Y:S01]  /*11f0*/  UMOV UR12, 0x400 ;  /* 0x00000400000c7882 */ /* 0x000fe20000000000 */
[----:B------:R-:W-:Y:S01]  /*1200*/  UMOV UR6, URZ ;  /* 0x0000003f00067c82 */ /* 0x000fe20008000000 */
[----:B------:R-:W-:Y:S01]  /*1210*/  SHF.R.U32.HI R12, RZ, 0x7, R12 ;  /* 0x00000007ff0c7819 */ /* 0x000fe2000001160c */
[----:B------:R-:W-:Y:S01]  /*1220*/  UMOV UR7, URZ ;  /* 0x0000003f00077c82 */ /* 0x000fe20008000000 */
[----:B------:R-:W-:Y:S01]  /*1230*/  UMOV UR16, UR5 ;  /* 0x0000000500107c82 */ /* 0x000fe20008000000 */
[----:B------:R-:W-:Y:S02]  /*1240*/  CS2R R18, SRZ ;  /* 0x0000000000127805 */ /* 0x000fe4000001ff00 */
[----:B------:R-:W-:Y:S01]  /*1250*/  CS2R R16, SRZ ;  /* 0x0000000000107805 */ /* 0x000fe2000001ff00 */
[----:B------:R-:W1:Y:S01]  /*1260*/  LDC R13, c[0x0][0x28c] ;  /* 0x0000a300ff0d7b82 */ /* 0x000e620000000800 */
[----:B----4-:R-:W4:Y:S01]  /*1270*/  SHFL.IDX PT, R12, R12, RZ, 0x1f ;  /* 0x00001fff0c0c7589 */ /* 0x010f2200000e0000 */
[----:B------:R-:W-:-:S02]  /*1280*/  CS2R R20, SRZ ;  /* 0x0000000000147805 */ /* 0x000fc4000001ff00 */
[----:B------:R-:W-:Y:S02]  /*1290*/  CS2R R22, SRZ ;  /* 0x0000000000167805 */ /* 0x000fe4000001ff00 */
[----:B------:R-:W-:Y:S02]  /*12a0*/  CS2R R88, SRZ ;  /* 0x0000000000587805 */ /* 0x000fe4000001ff00 */
[----:B------:R-:W-:Y:S02]  /*12b0*/  CS2R R90, SRZ ;  /* 0x00000000005a7805 */ /* 0x000fe4000001ff00 */
[----:B------:R-:W-:Y:S02]  /*12c0*/  CS2R R92, SRZ ;  /* 0x00000000005c7805 */ /* 0x000fe4000001ff00 */
[----:B------:R-:W-:Y:S02]  /*12d0*/  CS2R R96, SRZ ;  /* 0x0000000000607805 */ /* 0x000fe4000001ff00 */
        /* <DEDUP_REMOVED lines=16> */
[----:B-1----:R-:W-:Y:S02]  /*13e0*/  ISETP.GE.AND P0, PT, R13, 0x1, PT ;  /* 0x000000010d00780c */ /* 0x002fe40003f06270 */
[----:B------:R-:W-:Y:S02]  /*13f0*/  CS2R R128, SRZ ;  /* 0x0000000000807805 */ /* 0x000fe4000001ff00 */
[----:B----4-:R-:W-:-:S02]  /*1400*/  R2UR UR8, R12 ;  /* 0x000000000c0872ca */ /* 0x010fc400000e0000 */
[----:B------:R-:W-:Y:S02]  /*1410*/  CS2R R130, SRZ ;  /* 0x0000000000827805 */ /* 0x000fe4000001ff00 */
[----:B------:R-:W-:Y:S02]  /*1420*/  CS2R R132, SRZ ;  /* 0x0000000000847805 */ /* 0x000fe4000001ff00 */
[----:B------:R-:W-:Y:S02]  /*1430*/  CS2R R134, SRZ ;  /* 0x0000000000867805 */ /* 0x000fe4000001ff00 */
[----:B------:R-:W-:Y:S02]  /*1440*/  CS2R R136, SRZ ;  /* 0x0000000000887805 */ /* 0x000fe4000001ff00 */
[----:B------:R-:W-:Y:S02]  /*1450*/  CS2R R138, SRZ ;  /* 0x00000000008a7805 */ /* 0x000fe4000001ff00 */
[----:B------:R-:W-:Y:S01]  /*1460*/  CS2R R140, SRZ ;  /* 0x00000000008c7805 */ /* 0x000fe2000001ff00 */
[----:B------:R-:W-:Y:S01]  /*1470*/  IMAD.MOV.U32 R143, RZ, RZ, RZ ;  /* 0x000000ffff8f7224 */ /* 0x000fe200078e00ff */
[----:B------:R-:W-:Y:S01]  /*1480*/  CS2R R56, SRZ ;  /* 0x0000000000387805 */ /* 0x000fe2000001ff00 */
[----:B------:R-:W-:Y:S01]  /*1490*/  IMAD.MOV.U32 R145, RZ, RZ, RZ ;  /* 0x000000ffff917224 */ /* 0x000fe200078e00ff */
[----:B------:R-:W-:Y:S01]  /*14a0*/  CS2R R58, SRZ ;  /* 0x00000000003a7805 */ /* 0x000fe2000001ff00 */
[----:B------:R-:W-:Y:S01]  /*14b0*/  IMAD.U32 R144, RZ, RZ, UR4 ;  /* 0x00000004ff907e24 */ /* 0x000fe2000f8e00ff */
[----:B------:R-:W-:Y:S01]  /*14c0*/  CS2R R60, SRZ ;  /* 0x00000000003c7805 */ /* 0x000fe2000001ff00 */
[----:B------:R-:W-:Y:S01]  /*14d0*/  ULEA.HI UR10, UR8, UR8, URZ, 0x1 ;  /* 0x00000008080a7291 */ /* 0x000fe2000f8f083f */
[----:B------:R-:W-:-:S02]  /*14e0*/  CS2R R62, SRZ ;  /* 0x00000000003e7805 */ /* 0x000fc4000001ff00 */
[----:B------:R-:W-:Y:S02]  /*14f0*/  CS2R R64, SRZ ;  /* 0x0000000000407805 */ /* 0x000fe4000001ff00 */
[----:B------:R-:W-:Y:S01]  /*1500*/  CS2R R66, SRZ ;  /* 0x0000000000427805 */ /* 0x000fe2000001ff00 */
[----:B------:R-:W-:Y:S01]  /*1510*/  ULOP3.LUT UR11, UR10, 0x1ffffe, URZ, 0xc0, !UPT ;  /* 0x001ffffe0a0b7892 */ /* 0x000fe2000f8ec03f */
[----:B------:R-:W-:Y:S01]  /*1520*/  CS2R R68, SRZ ;  /* 0x0000000000447805 */ /* 0x000fe2000001ff00 */
[----:B0-----:R-:W-:Y:S01]  /*1530*/  ULEA UR10, UR13, UR12, 0x18 ;  /* 0x0000000c0d0a7291 */ /* 0x001fe2000f8ec03f */
[----:B------:R-:W-:Y:S01]  /*1540*/  CS2R R70, SRZ ;  /* 0x0000000000467805 */ /* 0x000fe2000001ff00 */
[----:B------:R-:W-:Y:S01]  /*1550*/  UIADD3 UR11, UR8, -UR11, URZ ;  /* 0x8000000b080b7290 */ /* 0x000fe2000fffe03f */
[----:B------:R-:W-:Y:S02]  /*1560*/  CS2R R72, SRZ ;  /* 0x0000000000487805 */ /* 0x000fe4000001ff00 */
[----:B------:R-:W-:Y:S01]  /*1570*/  CS2R R74, SRZ ;  /* 0x00000000004a7805 */ /* 0x000fe2000001ff00 */
[----:B------:R-:W-:Y:S01]  /*1580*/  UMOV UR8, URZ ;  /* 0x0000003f00087c82 */ /* 0x000fe20008000000 */
[----:B------:R-:W-:Y:S01]  /*1590*/  ULEA UR11, UR11, UR10, 0xb ;  /* 0x0000000a0b0b7291 */ /* 0x000fe2000f8e583f */
[----:B------:R-:W-:-:S02]  /*15a0*/  CS2R R76, SRZ ;  /* 0x00000000004c7805 */ /* 0x000fc4000001ff00 */
[----:B------:R-:W-:Y:S02]  /*15b0*/  CS2R R78, SRZ ;  /* 0x00000000004e7805 */ /* 0x000fe4000001ff00 */
[----:B------:R-:W-:Y:S01]  /*15c0*/  CS2R R80, SRZ ;  /* 0x0000000000507805 */ /* 0x000fe2000001ff00 */
[----:B------:R-:W-:Y:S01]  /*15d0*/  UIADD3 UR11, UR11, 0x100, URZ ;  /* 0x000001000b0b7890 */ /* 0x000fe2000fffe03f */
[----:B------:R-:W-:Y:S02]  /*15e0*/  CS2R R82, SRZ ;  /* 0x0000000000527805 */ /* 0x000fe4000001ff00 */
[----:B------:R-:W-:Y:S02]  /*15f0*/  CS2R R84, SRZ ;  /* 0x0000000000547805 */ /* 0x000fe4000001ff00 */
[----:B------:R-:W-:Y:S01]  /*1600*/  CS2R R86, SRZ ;  /* 0x0000000000567805 */ /* 0x000fe2000001ff00 */
[----:B------:R-:W-:Y:S01]  /*1610*/  USHF.R.U32.HI UR11, URZ, 0x4, UR11 ;  /* 0x000000043f0b7899 */ /* 0x000fe2000801160b */
[----:B------:R-:W-:-:S02]  /*1620*/  CS2R R24, SRZ ;  /* 0x0000000000187805 */ /* 0x000fc4000001ff00 */
[----:B------:R-:W-:Y:S02]  /*1630*/  CS2R R26, SRZ ;  /* 0x00000000001a7805 */ /* 0x000fe4000001ff00 */
[----:B------:R-:W-:Y:S01]  /*1640*/  CS2R R28, SRZ ;  /* 0x00000000001c7805 */ /* 0x000fe2000001ff00 */
[----:B------:R-:W-:Y:S01]  /*1650*/  ULOP3.LUT UR11, UR11, 0x3fff, URZ, 0xc0, !UPT ;  /* 0x00003fff0b0b7892 */ /* 0x000fe2000f8ec03f */
        /* <DEDUP_REMOVED lines=12> */
[----:B------:R-:W-:Y:S01]  /*1720*/  CS2R R54, SRZ ;  /* 0x0000000000367805 */ /* 0x000fe2000001ff00 */
[----:B---3--:R-:W-:Y:S06]  /*1730*/  @!P0 BRA `(.L_x_17) ;  /* 0x0000000800308947 */ /* 0x008fec0003800000 */
[----:B------:R-:W-:-:S13]  /*1740*/  ISETP.NE.AND P1, PT, R142, 0x3, PT ;  /* 0x000000038e00780c */ /* 0x000fda0003f25270 */
[----:B------:R-:W-:Y:S05]  /*1750*/  @!P1 BRA `(.L_x_18) ;  /* 0x0000000000049947 */ /* 0x000fea0003800000 */
[----:B------:R-:W-:Y:S01]  /*1760*/  BPT.TRAP 0x1 ;  /* 0x000000040000795c */ /* 0x000fe20000300000 */
.L_x_18:
[----:B------:R-:W-:Y:S01]  /*1770*/  ULEA UR7, UR5, UR10, 0x3 ;  /* 0x0000000a05077291 */ /* 0x000fe2000f8e183f */
[----:B------:R-:W-:-:S05]  /*1780*/  IMAD.U32 R12, RZ, RZ, UR4 ;  /* 0x00000004ff0c7e24 */ /* 0x000fca000f8e00ff */
[----:B------:R-:W-:-:S04]  /*1790*/  SHF.L.U32 R12, R12, 0x1f, RZ ;  /* 0x0000001f0c0c7819 */ /* 0x000fc800000006ff */
[----:B------:R0:W1:Y:S01]  /*17a0*/  SYNCS.PHASECHK.TRANS64.TRYWAIT P0, [UR7], R12 ;  /* 0x0000000cff0075a7 */ /* 0x0000620008000147 */
[----:B------:R-:W-:Y:S05]  /*17b0*/  @!P1 BRA `(.L_x_19) ;  /* 0x0000000000049947 */ /* 0x000fea0003800000 */
[----:B------:R-:W-:Y:S01]  /*17c0*/  BPT.TRAP 0x1 ;  /* 0x000000040000795c */ /* 0x000fe20000300000 */
.L_x_19:
[----:B------:R-:W-:Y:S01]  /*17d0*/  UMOV UR6, 0x1 ;  /* 0x0000000100067882 */ /* 0x000fe20000000000 */
[----:B------:R-:W-:Y:S01]  /*17e0*/  IMAD.MOV.U32 R18, RZ, RZ, RZ ;  /* 0x000000ffff127224 */ /* 0x000fe200078e00ff */
[----:B-1----:R-:W-:Y:S06]  /*17f0*/  @P0 BRA `(.L_x_20) ;  /* 0x0000000000080947 */ /* 0x002fec0003800000 */
[----:B------:R-:W1:Y:S02]  /*1800*/  SYNCS.PHASECHK.TRANS64.TRYWAIT P0, [UR7], R12 ;  /* 0x0000000cff0075a7 */ /* 0x000e640008000147 */
[----:B-1----:R-:W-:Y:S05]  /*1810*/  @!P0 BRA `(.L_x_21) ;  /* 0x0000007c007c8947 */ /* 0x002fea0003800000 */
.L_x_20:
[----:B------:R-:W-:Y:S01]  /*1820*/  UIADD3 UR7, UR10, 0x8100, URZ ;  /* 0x000081000a077890 */ /* 0x000fe2000fffe03f */
[----:B------:R-:W-:Y:S01]  /*1830*/  WARPGROUP.ARRIVE ;  /* 0x00000000000079c5 */ /* 0x000fe20000000000 */
[----:B------:R-:W-:Y:S01]  /*1840*/  ULOP3.LUT UR12, UR11, 0x10000, URZ, 0xfc, !UPT ;  /* 0x000100000b0c7892 */ /* 0x000fe2000f8efc3f */
[----:B------:R-:W-:Y:S01]  /*1850*/  IMAD.MOV.U32 R19, RZ, RZ, RZ ;  /* 0x000000ffff137224 */ /* 0x000fe200078e00ff */
[----:B------:R-:W-:Y:S01]  /*1860*/  USHF.R.U32.HI UR7, URZ, 0x4, UR7 ;  /* 0x000000043f077899 */ /* 0x000fe20008011607 */
[----:B------:R-:W-:Y:S01]  /*1870*/  CS2R R16, SRZ ;  /* 0x0000000000107805 */ /* 0x000fe2000001ff00 */
[----:B------:R-:W-:Y:S01]  /*1880*/  ULEA UR12, UR5, UR12, 0x9 ;  /* 0x0000000c050c7291 */ /* 0x000fe2000f8e483f */
[----:B------:R-:W-:Y:S01]  /*1890*/  CS2R R20, SRZ ;  /* 0x0000000000147805 */ /* 0x000fe2000001ff00 */
[----:B------:R-:W-:Y:S01]  /*18a0*/  ULOP3.LUT UR7, UR7, 0x3fff, URZ, 0xc0, !UPT ;  /* 0x00003fff07077892 */ /* 0x000fe2000f8ec03f */
[----:B------:R-:W-:Y:S01]  /*18b0*/  CS2R R22, SRZ ;  /* 0x0000000000167805 */ /* 0x000fe2000001ff00 */
[----:B------:R-:W-:Y:S01]  /*18c0*/  UMOV UR13, 0xc0000010 ;  /* 0xc0000010000d7882 */ /* 0x000fe20000000000 */
[----:B------:R-:W-:Y:S01]  /*18d0*/  UMOV UR15, 0xc0000010 ;  /* 0xc0000010000f7882 */ /* 0x000fe20000000000 */
[----:B------:R-:W-:Y:S01]  /*18e0*/  ULOP3.LUT UR7, UR7, 0x10000, URZ, 0xfc, !UPT ;  /* 0x0001000007077892 */ /* 0x000fe2000f8efc3f */
[----:B------:R-:W-:-:S02]  /*18f0*/  CS2R R88, SRZ ;  /* 0x0000000000587805 */ /* 0x000fc4000001ff00 */
[----:B------:R-:W-:Y:S02]  /*1900*/  CS2R R90, SRZ ;  /* 0x00000000005a7805 */ /* 0x000fe4000001ff00 */
[----:B------:R-:W-:Y:S01]  /*1910*/  CS2R R92, SRZ ;  /* 0x00000000005c7805 */ /* 0x000fe2000001ff00 */
[----:B------:R-:W-:Y:S01]  /*1920*/  ULEA UR14, UR5, UR7, 0x7 ;  /* 0x00000007050e7291 */ /* 0x000fe2000f8e383f */
[----:B------:R-:W-:Y:S01]  /*1930*/  CS2R R96, SRZ ;  /* 0x0000000000607805 */ /* 0x000fe2000001ff00 */
[----:B------:R-:W-:Y:S01]  /*1940*/  UIADD3 UR7, UR12, 0x100, URZ ;  /* 0x000001000c077890 */ /* 0x000fe2000fffe03f */
[----:B------:R-:W-:Y:S02]  /*1950*/  CS2R R94, SRZ ;  /* 0x00000000005e7805 */ /* 0x000fe4000001ff00 */
[----:B------:R-:W-:Y:S02]  /*1960*/  CS2R R98, SRZ ;  /* 0x0000000000627805 */ /* 0x000fe4000001ff00 */
[----:B------:R-:W-:-:S02]  /*1970*/  CS2R R100, SRZ ;  /* 0x0000000000647805 */ /* 0x000fc4000001ff00 */
[----:B------:R-:W-:Y:S02]  /*1980*/  CS2R R102, SRZ ;  /* 0x0000000000667805 */ /* 0x000fe4000001ff00 */
[----:B------:R-:W-:Y:S02]  /*1990*/  CS2R R104, SRZ ;  /* 0x0000000000687805 */ /* 0x000fe4000001ff00 */
[----:B------:R-:W-:Y:S01]  /*19a0*/  CS2R R108, SRZ ;  /* 0x00000000006c7805 */ /* 0x000fe2000001ff00 */
[----:B------:R-:W-:Y:S01]  /*19b0*/  QGMMA.64x64x32.F32.E4M3.E4M3 R56, gdesc[UR12], RZ, !UPT ;  /* 0x00e000000c3879f3 */ /* 0x000fe2000c7008ff */
[----:B------:R-:W-:Y:S01]  /*19c0*/  UMOV UR12, UR7 ;  /* 0x00000007000c7c82 */ /* 0x000fe20008000000 */
[----:B------:R-:W-:Y:S01]  /*19d0*/  ULDC UR7, c[0x0][0x50c] ;  /* 0x0001430000077ab9 */ /* 0x000fe20000000800 */
[----:B------:R-:W-:Y:S01]  /*19e0*/  UMOV UR13, 0xc0000010 ;  /* 0xc0000010000d7882 */ /* 0x000fe20000000000 */
[----:B------:R-:W-:Y:S01]  /*19f0*/  UISETP.NE.AND UP0, UPT, UR7, 0x1, UPT ;  /* 0x000000010700788c */ /* 0x000fe2000bf05270 */
[----:B------:R-:W-:Y:S01]  /*1a00*/  QGMMA.64x64x32.F32.E4M3.E4M3 R24, gdesc[UR12], RZ, !UPT, gsb0 ;  /* 0x00e000000c1879f3 */ /* 0x000fe2000c0008ff */
[----:B------:R-:W-:-:S02]  /*1a10*/  CS2R R106, SRZ ;  /* 0x00000000006a7805 */ /* 0x000fc4000001ff00 */
[----:B------:R-:W-:Y:S01]  /*1a20*/  CS2R R110, SRZ ;  /* 0x00000000006e7805 */ /* 0x000fe2000001ff00 */
[----:B------:R-:W-:Y:S01]  /*1a30*/  USEL UR7, URZ, 0x1, UP0 ;  /* 0x000000013f077887 */ /* 0x000fe20008000000 */
[----:B------:R-:W-:Y:S02]  /*1a40*/  CS2R R112, SRZ ;  /* 0x0000000000707805 */ /* 0x000fe4000001ff00 */
[----:B------:R-:W-:Y:S02]  /*1a50*/  CS2R R114, SRZ ;  /* 0x0000000000727805 */ /* 0x000fe4000001ff00 */
[----:B------:R-:W-:Y:S02]  /*1a60*/  CS2R R116, SRZ ;  /* 0x0000000000747805 */ /* 0x000fe4000001ff00 */
[----:B------:R-:W-:Y:S02]  /*1a70*/  CS2R R118, SRZ ;  /* 0x0000000000767805 */ /* 0x000fe4000001ff00 */
[----:B------:R-:W-:-:S02]  /*1a80*/  CS2R R120, SRZ ;  /* 0x0000000000787805 */ /* 0x000fc4000001ff00 */
[----:B------:R-:W-:Y:S02]  /*1a90*/  ISETP.NE.AND P0, PT, RZ, UR7, PT ;  /* 0x00000007ff007c0c */ /* 0x000fe4000bf05270 */
        /* <DEDUP_REMOVED lines=9> */
[----:B------:R-:W-:Y:S01]  /*1b30*/  CS2R R140, SRZ ;  /* 0x00000000008c7805 */ /* 0x000fe2000001ff00 */
[----:B------:R-:W-:Y:S02]  /*1b40*/  IMAD.MOV.U32 R143, RZ, RZ, RZ ;  /* 0x000000ffff8f7224 */ /* 0x000fe400078e00ff */
[----:B------:R-:W-:Y:S01]  /*1b50*/  IMAD.MOV.U32 R145, RZ, RZ, RZ ;  /* 0x000000ffff917224 */ /* 0x000fe200078e00ff */
[----:B------:R-:W-:Y:S06]  /*1b60*/  @!P0 BRA `(.L_x_22) ;  /* 0x0000000400088947 */ /* 0x000fec0003800000 */
[----:B------:R-:W-:Y:S02]  /*1b70*/  WARPGROUP.DEPBAR.LE gsb0, 0x0 ;  /* 0x00008000000079c5 */ /* 0x000fe40000010000 */
[----:B------:R-:W-:-:S01]  /*1b80*/  FADD R145, RZ, R56 ;  /* 0x00000038ff917221 */ /* 0x000fc20000000000 */
[----:B------:R-:W-:Y:S01]  /*1b90*/  FADD R140, RZ, R57 ;  /* 0x00000039ff8c7221 */ /* 0x000fe20000000000 */
        /* <DEDUP_REMOVED lines=62> */
[----:B------:R-:W-:-:S06]  /*1f80*/  UMOV UR6, URZ ;  /* 0x0000003f00067c82 */ /* 0x000fcc0008000000 */
.L_x_22:
[----:B------:R-:W-:-:S04]  /*1f90*/  UIADD3 UR16, UR5, 0x1, URZ ;  /* 0x0000000105107890 */ /* 0x000fc8000fffe03f */
[----:B------:R-:W-:-:S04]  /*1fa0*/  UISETP.NE.AND UP0, UPT, UR16, 0x4, UPT ;  /* 0x000000041000788c */ /* 0x000fc8000bf05270 */
[----:B------:R-:W-:Y:S02]  /*1fb0*/  USEL UR8, URZ, 0x1, UP0 ;  /* 0x000000013f087887 */ /* 0x000fe40008000000 */
[----:B------:R-:W-:Y:S02]  /*1fc0*/  USEL UR16, UR16, URZ, UP0 ;  /* 0x0000003f10107287 */ /* 0x000fe40008000000 */
[----:B------:R-:W-:-:S06]  /*1fd0*/  ULOP3.LUT UR8, UR4, UR8, URZ, 0x3c, !UPT ;  /* 0x0000000804087292 */ /* 0x000fcc000f8e3c3f */
[----:B------:R-:W-:Y:S01]  /*1fe0*/  IMAD.U32 R144, RZ, RZ, UR8 ;  /* 0x00000008ff907e24 */ /* 0x000fe2000f8e00ff */
[----:B------:R-:W-:-:S06]  /*1ff0*/  UMOV UR8, 0x1 ;  /* 0x0000000100087882 */ /* 0x000fcc0000000000 */
.L_x_17:
[----:B------:R-:W-:-:S04]  /*2000*/  UISETP.LT.AND UP0, UPT, UR9, 0x1, UPT ;  /* 0x000000010900788c */ /* 0x000fc8000bf01270 */
[----:B------:R-:W-:-:S04]  /*2010*/  USEL UR12, UR9, 0x1, UP0 ;  /* 0x00000001090c7887 */ /* 0x000fc80008000000 */
[----:B------:R-:W-:-:S04]  /*2020*/  UIADD3 UR12, UR9, -UR12, URZ ;  /* 0x8000000c090c7290 */ /* 0x000fc8000fffe03f */
[----:B------:R-:W-:-:S06]  /*2030*/  UISETP.GE.AND UP0, UPT, UR12, 0x1, UPT ;  /* 0x000000010c00788c */ /* 0x000fcc000bf06270 */
[----:B------:R-:W-:-:S13]  /*2040*/  PLOP3.LUT P0, PT, PT, PT, UP0, 0x80, 0x0 ;  /* 0x000000000000781c */ /* 0x000fda0003f0f008 */
[----:B------:R-:W-:Y:S05]  /*2050*/  @!P0 BRA `(.L_x_23) ;  /* 0x0000000800048947 */ /* 0x000fea0003800000 */
[----:B01----:R-:W-:Y:S01]  /*2060*/  IMAD.U32 R12, RZ, RZ, UR12 ;  /* 0x0000000cff0c7e24 */ /* 0x003fe2000f8e00ff */
[----:B------:R-:W-:Y:S01]  /*2070*/  ULDC UR17, c[0x0][0x50c] ;  /* 0x0001430000117ab9 */ /* 0x000fe20000000800 */
[----:B------:R-:W-:-:S07]  /*2080*/  IMAD.U32 R13, RZ, RZ, UR5 ;  /* 0x00000005ff0d7e24 */ /* 0x000fce000f8e00ff */
.L_x_31:
[----:B------:R-:W-:-:S13]  /*2090*/  ISETP.NE.AND P1, PT, R142, 0x3, PT ;  /* 0x000000038e00780c */ /* 0x000fda0003f25270 */
[----:B------:R-:W-:Y:S05]  /*20a0*/  @!P1 BRA `(.L_x_24) ;  /* 0x0000000000049947 */ /* 0x000fea0003800000 */
[----:B------:R-:W-:Y:S01]  /*20b0*/  BPT.TRAP 0x1 ;  /* 0x000000040000795c */ /* 0x000fe20000300000 */
.L_x_24:
[----:B------:R-:W0:Y:S01]  /*20c0*/  S2UR UR12, SR_CgaCtaId ;  /* 0x00000000000c79c3 */ /* 0x000e220000008800 */
[----:B------:R-:W-:Y:S01]  /*20d0*/  UMOV UR10, 0x400 ;  /* 0x00000400000a7882 */ /* 0x000fe20000000000 */
[----:B------:R-:W-:Y:S01]  /*20e0*/  SHF.L.U32 R14, R144, 0x1f, RZ ;  /* 0x0000001f900e7819 */ /* 0x000fe200000006ff */
[----:B0-----:R-:W-:-:S04]  /*20f0*/  ULEA UR10, UR12, UR10, 0x18 ;  /* 0x0000000a0c0a7291 */ /* 0x001fc8000f8ec03f */
[----:B------:R-:W-:-:S09]  /*2100*/  ULEA UR12, UR16, UR10, 0x3 ;  /* 0x0000000a100c7291 */ /* 0x000fd2000f8e183f */
[----:B------:R0:W1:Y:S01]  /*2110*/  SYNCS.PHASECHK.TRANS64.TRYWAIT P0, [UR12], R14 ;  /* 0x0000000eff0075a7 */ /* 0x000062000800014c */
[----:B------:R-:W-:Y:S05]  /*2120*/  @!P1 BRA `(.L_x_25) ;  /* 0x0000000000049947 */ /* 0x000fea0003800000 */
[----:B------:R-:W-:Y:S01]  /*2130*/  BPT.TRAP 0x1 ;  /* 0x000000040000795c */ /* 0x000fe20000300000 */
.L_x_25:
[----:B-1----:R-:W-:Y:S05]  /*2140*/  @P0 BRA `(.L_x_26) ;  /* 0x0000000000080947 */ /* 0x002fea0003800000 */
[----:B------:R-:W1:Y:S02]  /*2150*/  SYNCS.PHASECHK.TRANS64.TRYWAIT P0, [UR12], R14 ;  /* 0x0000000eff0075a7 */ /* 0x000e64000800014c */
[----:B-1----:R-:W-:Y:S05]  /*2160*/  @!P0 BRA `(.L_x_27) ;  /* 0x0000007400408947 */ /* 0x002fea0003800000 */
.L_x_26:
[----:B------:R-:W-:Y:S01]  /*2170*/  UIADD3 UR12, UR10, 0x8100, URZ ;  /* 0x000081000a0c7890 */ /* 0x000fe2000fffe03f */
[----:B------:R-:W-:Y:S01]  /*2180*/  WARPGROUP.ARRIVE ;  /* 0x00000000000079c5 */ /* 0x000fe20000000000 */
[----:B------:R-:W-:Y:S02]  /*2190*/  UISETP.NE.AND UP0, UPT, UR7, URZ, UPT ;  /* 0x0000003f0700728c */ /* 0x000fe4000bf05270 */
[----:B------:R-:W-:Y:S02]  /*21a0*/  USHF.R.U32.HI UR12, URZ, 0x4, UR12 ;  /* 0x000000043f0c7899 */ /* 0x000fe4000801160c */
[----:B------:R-:W-:Y:S02]  /*21b0*/  USEL UR8, UR8, URZ, !UP0 ;  /* 0x0000003f08087287 */ /* 0x000fe4000c000000 */
[----:B------:R-:W-:Y:S02]  /*21c0*/  ULOP3.LUT UR7, UR12, 0x3fff, URZ, 0xc0, !UPT ;  /* 0x00003fff0c077892 */ /* 0x000fe4000f8ec03f */
[----:B------:R-:W-:-:S02]  /*21d0*/  ULOP3.LUT UR12, UR11, 0x10000, URZ, 0xfc, !UPT ;  /* 0x000100000b0c7892 */ /* 0x000fc4000f8efc3f */
[----:B------:R-:W-:Y:S02]  /*21e0*/  ULOP3.LUT UR7, UR7, 0x10000, URZ, 0xfc, !UPT ;  /* 0x0001000007077892 */ /* 0x000fe4000f8efc3f */
[----:B------:R-:W-:Y:S02]  /*21f0*/  UISETP.NE.U32.AND UP0, UPT, UR8, URZ, UPT ;  /* 0x0000003f0800728c */ /* 0x000fe4000bf05070 */
[----:B------:R-:W-:Y:S02]  /*2200*/  ULEA UR12, UR16, UR12, 0x9 ;  /* 0x0000000c100c7291 */ /* 0x000fe4000f8e483f */
[----:B------:R-:W-:Y:S02]  /*2210*/  ULEA UR14, UR16, UR7, 0x7 ;  /* 0x00000007100e7291 */ /* 0x000fe4000f8e383f */
[----:B------:R-:W-:Y:S01]  /*2220*/  UIADD3 UR7, UR12, 0x100, URZ ;  /* 0x000001000c077890 */ /* 0x000fe2000fffe03f */
[----:B------:R-:W-:Y:S01]  /*2230*/  UMOV UR13, 0xc0000010 ;  /* 0xc0000010000d7882 */ /* 0x000fe20000000000 */
[----:B------:R-:W-:Y:S01]  /*2240*/  UMOV UR15, 0xc0000010 ;  /* 0xc0000010000f7882 */ /* 0x000fe20000000000 */
[----:B------:R-:W-:-:S04]  /*2250*/  UIADD3 UR6, UR6, 0x1, URZ ;  /* 0x0000000106067890 */ /* 0x000fc8000fffe03f */
[----:B------:R-:W-:Y:S01]  /*2260*/  QGMMA.64x64x32.F32.E4M3.E4M3 R56, gdesc[UR12], R56, UP0 ;  /* 0x00e000000c3879f3 */ /* 0x000fe2000bf00838 */
[----:B------:R-:W-:Y:S01]  /*2270*/  UMOV UR12, UR7 ;  /* 0x00000007000c7c82 */ /* 0x000fe20008000000 */
[----:B------:R-:W-:Y:S02]  /*2280*/  UMOV UR13, 0xc0000010 ;  /* 0xc0000010000d7882 */ /* 0x000fe40000000000 */
[----:B------:R-:W-:Y:S01]  /*2290*/  QGMMA.64x64x32.F32.E4M3.E4M3 R24, gdesc[UR12], R24, UP0, gsb0 ;  /* 0x00e000000c1879f3 */ /* 0x000fe2000b800818 */
[----:B------:R-:W-:-:S04]  /*22a0*/  UISETP.NE.AND UP0, UPT, UR6, UR17, UPT ;  /* 0x000000110600728c */ /* 0x000fc8000bf05270 */
[----:B------:R-:W-:-:S06]  /*22b0*/  USEL UR7, URZ, 0x1, UP0 ;  /* 0x000000013f077887 */ /* 0x000fcc0008000000 */
[----:B------:R-:W-:Y:S01]  /*22c0*/  ISETP.NE.AND P0, PT, RZ, UR7, PT ;  /* 0x00000007ff007c0c */ /* 0x000fe2000bf05270 */
[----:B------:R-:W-:-:S12]  /*22d0*/  WARPGROUP.DEPBAR.LE gsb0, 0x1 ;  /* 0x00008000000079c5 */ /* 0x000fd80000010100 */
[----:B------:R-:W-:Y:S05]  /*22e0*/  @!P0 BRA `(.L_x_28) ;  /* 0x0000000400088947 */ /* 0x000fea0003800000 */
[----:B------:R-:W-:Y:S02]  /*22f0*/  WARPGROUP.DEPBAR.LE gsb0, 0x0 ;  /* 0x00008000000079c5 */ /* 0x000fe40000010000 */
[----:B------:R-:W-:-:S01]  /*2300*/  FADD R145, R56, R145 ;  /* 0x0000009138917221 */ /* 0x000fc20000000000 */
[----:B------:R-:W-:Y:S01]  /*2310*/  FADD R140, R57, R140 ;  /* 0x0000008c398c7221 */ /* 0x000fe20000000000 */
        /* <DEDUP_REMOVED lines=62> */
[----:B------:R-:W-:-:S06]  /*2700*/  UMOV UR6, URZ ;  /* 0x0000003f00067c82 */ /* 0x000fcc0008000000 */
.L_x_28:
[----:B------:R-:W-:Y:S05]  /*2710*/  @!P1 BRA `(.L_x_29) ;  /* 0x0000000000049947 */ /* 0x000fea0003800000 */
[----:B------:R-:W-:Y:S01]  /*2720*/  BPT.TRAP 0x1 ;  /* 0x000000040000795c */ /* 0x000fe20000300000 */
.L_x_29:
[----:B------:R-:W-:-:S13]  /*2730*/  ISETP.NE.AND P0, PT, R6, RZ, PT ;  /* 0x000000ff0600720c */ /* 0x000fda0003f05270 */
[----:B01----:R-:W-:-:S05]  /*2740*/  @P0 LEA R14, R13, UR10, 0x3 ;  /* 0x0000000a0d0e0c11 */ /* 0x003fca000f8e18ff */
[----:B------:R-:W-:-:S05]  /*2750*/  @P0 VIADD R14, R14, 0x20 ;  /* 0x000000200e0e0836 */ /* 0x000fca0000000000 */
[----:B------:R-:W-:-:S04]  /*2760*/  @P0 PRMT R14, R5, 0x654, R14 ;  /* 0x00000654050e0816 */ /* 0x000fc8000000000e */
[----:B------:R0:W-:Y:S01]  /*2770*/  @P0 SYNCS.ARRIVE.TRANS64.RED.A1T0 RZ, [R14+URZ], RZ ;  /* 0x000000ff0eff09a7 */ /* 0x0001e2000810043f */
[----:B------:R-:W-:-:S13]  /*2780*/  ISETP.GT.U32.AND P0, PT, R4, 0x1, PT ;  /* 0x000000010400780c */ /* 0x000fda0003f04070 */
[----:B0-----:R-:W-:Y:S05]  /*2790*/  @P0 BRA `(.L_x_30) ;  /* 0x0000000000040947 */ /* 0x001fea0003800000 */
[----:B------:R-:W-:Y:S01]  /*27a0*/  BPT.TRAP 0x1 ;  /* 0x000000040000795c */ /* 0x000fe20000300000 */
.L_x_30:
[----:B------:R-:W-:Y:S01]  /*27b0*/  UIADD3 UR16, UR16, 0x1, URZ ;  /* 0x0000000110107890 */ /* 0x000fe2000fffe03f */
[C---:B------:R-:W-:Y:S01]  /*27c0*/  ISETP.GT.AND P1, PT, R12.reuse, 0x1, PT ;  /* 0x000000010c00780c */ /* 0x040fe20003f24270 */
[----:B------:R-:W-:Y:S02]  /*27d0*/  VIADD R13, R13, 0x1 ;  /* 0x000000010d0d7836 */ /* 0x000fe40000000000 */
[----:B------:R-:W-:Y:S01]  /*27e0*/  UISETP.NE.AND UP0, UPT, UR16, 0x4, UPT ;  /* 0x000000041000788c */ /* 0x000fe2000bf05270 */
[----:B------:R-:W-:Y:S02]  /*27f0*/  VIADD R12, R12, 0xffffffff ;  /* 0xffffffff0c0c7836 */ /* 0x000fe40000000000 */
[C---:B------:R-:W-:Y:S01]  /*2800*/  ISETP.NE.AND P0, PT, R13.reuse, 0x4, PT ;  /* 0x000000040d00780c */ /* 0x040fe20003f05270 */
[----:B------:R-:W-:Y:S02]  /*2810*/  USEL UR8, URZ, 0x1, UP0 ;  /* 0x000000013f087887 */ /* 0x000fe40008000000 */
[----:B------:R-:W-:Y:S01]  /*2820*/  USEL UR16, UR16, URZ, UP0 ;  /* 0x0000003f10107287 */ /* 0x000fe20008000000 */
[----:B------:R-:W-:-:S03]  /*2830*/  SEL R13, R13, RZ, P0 ;  /* 0x000000ff0d0d7207 */ /* 0x000fc60000000000 */
[----:B------:R-:W-:Y:S01]  /*2840*/  LOP3.LUT R144, R144, UR8, RZ, 0x3c, !PT ;  /* 0x0000000890907c12 */ /* 0x000fe2000f8e3cff */
[----:B------:R-:W-:Y:S01]  /*2850*/  UMOV UR8, 0x1 ;  /* 0x0000000100087882 */ /* 0x000fe20000000000 */
[----:B------:R-:W-:Y:S06]  /*2860*/  @P1 BRA `(.L_x_31) ;  /* 0xfffffff800081947 */ /* 0x000fec000383ffff */
.L_x_23:
[----:B------:R-:W-:Y:S01]  /*2870*/  UISETP.NE.AND UP0, UPT, UR6, URZ, UPT ;  /* 0x0000003f0600728c */ /* 0x000fe2000bf05270 */
[----:B01----:R-:W0:Y:S03]  /*2880*/  LDC R12, c[0x0][0x28c] ;  /* 0x0000a300ff0c7b82 */ /* 0x003e260000000800 */
[----:B------:R-:W-:-:S06]  /*2890*/  USEL UR6, URZ, 0x1, !UP0 ;  /* 0x000000013f067887 */ /* 0x000fcc000c000000 */
[----:B------:R-:W-:Y:S02]  /*28a0*/  ISETP.NE.AND P0, PT, RZ, UR6, PT ;  /* 0x00000006ff007c0c */ /* 0x000fe4000bf05270 */
[----:B0-----:R-:W-:-:S11]  /*28b0*/  ISETP.GE.AND P1, PT, R12, 0x1, PT ;  /* 0x000000010c00780c */ /* 0x001fd60003f26270 */
[----:B------:R-:W-:Y:S05]  /*28c0*/  @!P0 BRA `(.L_x_32) ;  /* 0x0000000400048947 */ /* 0x000fea0003800000 */
[----:B------:R-:W-:Y:S02]  /*28d0*/  WARPGROUP.DEPBAR.LE gsb0, 0x0 ;  /* 0x00008000000079c5 */ /* 0x000fe40000010000 */
[----:B------:R-:W-:Y:S01]  /*28e0*/  FADD R145, R56, R145 ;  /* 0x0000009138917221 */ /* 0x000fe20000000000 */
        /* <DEDUP_REMOVED lines=62> */
[----:B------:R-:W-:-:S07]  /*2cd0*/  FADD R18, R18, R55 ;  /* 0x0000003712127221 */ /* 0x000fce0000000000 */
.L_x_32:
[----:B------:R-:W-:Y:S02]  /*2ce0*/  WARPGROUP.DEPBAR.LE gsb0, 0x0 ;  /* 0x00008000000079c5 */ /* 0x000fe40000010000 */
[----:B------:R-:W-:Y:S05]  /*2cf0*/  @!P1 BRA `(.L_x_33) ;  /* 0x0000000000489947 */ /* 0x000fea0003800000 */
[----:B------:R-:W-:-:S13]  /*2d00*/  ISETP.NE.AND P0, PT, R142, 0x3, PT ;  /* 0x000000038e00780c */ /* 0x000fda0003f05270 */
[----:B------:R-:W-:Y:S05]  /*2d10*/  @!P0 BRA `(.L_x_34) ;  /* 0x0000000000048947 */ /* 0x000fea0003800000 */
[----:B------:R-:W-:Y:S01]  /*2d20*/  BPT.TRAP 0x1 ;  /* 0x000000040000795c */ /* 0x000fe20000300000 */
.L_x_34:
[----:B------:R-:W-:Y:S01]  /*2d30*/  ISETP.NE.AND P0, PT, R6, RZ, PT ;  /* 0x000000ff0600720c */ /* 0x000fe20003f05270 */
[----:B------:R-:W-:Y:S01]  /*2d40*/  UISETP.LT.AND UP1, UPT, UR9, 0x1, UPT ;  /* 0x000000010900788c */ /* 0x000fe2000bf21270 */
[----:B------:R-:W-:-:S11]  /*2d50*/  IMAD.U32 R13, RZ, RZ, UR10 ;  /* 0x0000000aff0d7e24 */ /* 0x000fd6000f8e00ff */
[----:B------:R-:W-:-:S05]  /*2d60*/  VOTEU.ANY UP0, P0 ;  /* 0x00000000003f7886 */ /* 0x000fca0000000100 */
[----:B------:R-:W-:-:S04]  /*2d70*/  @UP0 USEL UR6, UR9, 0x1, UP1 ;  /* 0x0000000109060887 */ /* 0x000fc80008800000 */
[----:B------:R-:W-:-:S06]  /*2d80*/  @UP0 UIADD3 UR6, UR5, UR9, -UR6 ;  /* 0x0000000905060290 */ /* 0x000fcc000fffe806 */
[----:B------:R-:W-:-:S04]  /*2d90*/  IMAD.U32 R12, RZ, RZ, UR6 ;  /* 0x00000006ff0c7e24 */ /* 0x000fc8000f8e00ff */
[----:B------:R-:W-:-:S05]  /*2da0*/  @P0 IMAD.SHL.U32 R12, R12, 0x8, RZ ;  /* 0x000000080c0c0824 */ /* 0x000fca00078e00ff */
[----:B------:R-:W-:-:S04]  /*2db0*/  @P0 LOP3.LUT R12, R12, 0x18, RZ, 0xc0, !PT ;  /* 0x000000180c0c0812 */ /* 0x000fc800078ec0ff */
[----:B------:R-:W-:-:S04]  /*2dc0*/  @P0 IADD3 R12, R13, 0x20, R12 ;  /* 0x000000200d0c0810 */ /* 0x000fc80007ffe00c */
[----:B------:R-:W-:-:S04]  /*2dd0*/  @P0 PRMT R12, R5, 0x654, R12 ;  /* 0x00000654050c0816 */ /* 0x000fc8000000000c */
[----:B------:R0:W-:Y:S01]  /*2de0*/  @P0 SYNCS.ARRIVE.TRANS64.RED.A1T0 RZ, [R12+URZ], RZ ;  /* 0x000000ff0cff09a7 */ /* 0x0001e2000810043f */
[----:B------:R-:W-:-:S13]  /*2df0*/  ISETP.GT.U32.AND P0, PT, R4, 0x1, PT ;  /* 0x000000010400780c */ /* 0x000fda0003f04070 */
[----:B0-----:R-:W-:Y:S05]  /*2e00*/  @P0 BRA `(.L_x_33) ;  /* 0x0000000000040947 */ /* 0x001fea0003800000 */
[----:B------:R-:W-:Y:S01]  /*2e10*/  BPT.TRAP 0x1 ;  /* 0x000000040000795c */ /* 0x000fe20000300000 */
.L_x_33:
[----:B------:R-:W0:Y:S01]  /*2e20*/  LDC R24, c[0x0][0x288] ;  /* 0x0000a200ff187b82 */ /* 0x000e220000000800 */
[----:B------:R-:W-:Y:S01]  /*2e30*/  IMAD.SHL.U32 R35, R10, 0x40, RZ ;  /* 0x000000400a237824 */ /* 0x000fe200078e00ff */
[--C-:B------:R-:W-:Y:S01]  /*2e40*/  SHF.R.U32.HI R12, RZ, 0x2, R0.reuse ;  /* 0x00000002ff0c7819 */ /* 0x100fe20000011600 */
[----:B------:R-:W-:Y:S01]  /*2e50*/  IMAD.SHL.U32 R36, R11, 0x100, RZ ;  /* 0x000001000b247824 */ /* 0x000fe200078e00ff */
[C---:B------:R-:W-:Y:S01]  /*2e60*/  LOP3.LUT R14, R0.reuse, 0x60, RZ, 0xc0, !PT ;  /* 0x00000060000e7812 */ /* 0x040fe200078ec0ff */
[----:B------:R-:W-:Y:S01]  /*2e70*/  ULDC UR6, c[0x0][0x284] ;  /* 0x0000a10000067ab9 */ /* 0x000fe20000000800 */
[----:B------:R-:W-:Y:S01]  /*2e80*/  SHF.R.U32.HI R15, RZ, 0x7, R0 ;  /* 0x00000007ff0f7819 */ /* 0x000fe20000011600 */
[----:B------:R-:W-:Y:S01]  /*2e90*/  IMAD.SHL.U32 R28, R0, 0x2, RZ ;  /* 0x00000002001c7824 */ /* 0x000fe200078e00ff */
[----:B------:R-:W-:Y:S01]  /*2ea0*/  LOP3.LUT R13, R12, 0x7, RZ, 0xc0, !PT ;  /* 0x000000070c0d7812 */ /* 0x000fe200078ec0ff */
[----:B------:R-:W-:Y:S01]  /*2eb0*/  IMAD.MOV.U32 R34, RZ, RZ, -0x1 ;  /* 0xffffffffff227424 */ /* 0x000fe200078e00ff */
[----:B------:R-:W-:-:S02]  /*2ec0*/  SHF.R.U32.HI R14, RZ, 0x1, R14 ;  /* 0x00000001ff0e7819 */ /* 0x000fc4000001160e */
[----:B------:R-:W-:Y:S02]  /*2ed0*/  LOP3.LUT R12, R15, 0x1, RZ, 0xc0, !PT ;  /* 0x000000010f0c7812 */ /* 0x000fe400078ec0ff */
[----:B------:R-:W-:Y:S02]  /*2ee0*/  IADD3 R25, RZ, -R14, -R13 ;  /* 0x8000000eff197210 */ /* 0x000fe40007ffe80d */
[----:B------:R-:W-:Y:S01]  /*2ef0*/  LOP3.LUT R15, R0, 0x3, RZ, 0xc0, !PT ;  /* 0x00000003000f7812 */ /* 0x000fe200078ec0ff */
[C---:B------:R-:W-:Y:S01]  /*2f00*/  IMAD.SHL.U32 R26, R12.reuse, 0x40, RZ ;  /* 0x000000400c1a7824 */ /* 0x040fe200078e00ff */
[----:B------:R-:W-:Y:S01]  /*2f10*/  LOP3.LUT R28, R35, 0x6, R28, 0xf8, !PT ;  /* 0x00000006231c7812 */ /* 0x000fe200078ef81c */
[----:B------:R-:W-:-:S03]  /*2f20*/  IMAD R25, R12, -0x40, R25 ;  /* 0xffffffc00c197824 */ /* 0x000fc600078e0219 */
[----:B------:R-:W-:Y:S01]  /*2f30*/  LOP3.LUT R37, R26, 0x40, R13, 0xe2, !PT ;  /* 0x000000401a257812 */ /* 0x000fe200078ee20d */
[----:B------:R-:W-:Y:S01]  /*2f40*/  IMAD.WIDE R26, R11, 0x100, RZ ;  /* 0x000001000b1a7825 */ /* 0x000fe200078e02ff */
[----:B0-----:R-:W-:-:S03]  /*2f50*/  ISETP.GE.AND P0, PT, R35, R24, PT ;  /* 0x000000182300720c */ /* 0x001fc60003f06270 */
[----:B------:R-:W-:Y:S01]  /*2f60*/  IMAD R10, R15, -0x2, R24 ;  /* 0xfffffffe0f0a7824 */ /* 0x000fe200078e0218 */
[C---:B------:R-:W-:Y:S02]  /*2f70*/  ISETP.GE.OR P0, PT, R36.reuse, UR6, P0 ;  /* 0x0000000624007c0c */ /* 0x040fe40008706670 */
[----:B------:R-:W-:Y:S01]  /*2f80*/  IADD3 R36, -R36, UR6, R25 ;  /* 0x0000000624247c10 */ /* 0x000fe2000fffe119 */
[----:B------:R-:W-:Y:S01]  /*2f90*/  IMAD.IADD R35, R10, 0x1, -R35 ;  /* 0x000000010a237824 */ /* 0x000fe200078e0a23 */
[----:B------:R-:W-:-:S09]  /*2fa0*/  LOP3.LUT R37, R26, R37, R14, 0xfe, !PT ;  /* 0x000000251a257212 */ /* 0x000fd200078efe0e */
[----:B------:R-:W-:Y:S05]  /*2fb0*/  @P0 BRA `(.L_x_35) ;  /* 0x0000004800200947 */ /* 0x000fea0003800000 */
[----:B------:R-:W0:Y:S01]  /*2fc0*/  LDC.64 R32, c[0x0][0x5c8] ;  /* 0x00017200ff207b82 */ /* 0x000e220000000a00 */
[----:B------:R-:W-:Y:S01]  /*2fd0*/  SHF.R.S32.HI R38, RZ, 0x1f, R7 ;  /* 0x0000001fff267819 */ /* 0x000fe20000011407 */
[----:B------:R-:W-:Y:S01]  /*2fe0*/  ULDC.64 UR6, c[0x0][0x5d0] ;  /* 0x0001740000067ab9 */ /* 0x000fe20000000a00 */
[----:B------:R-:W-:Y:S01]  /*2ff0*/  SHF.R.S32.HI R29, RZ, 0x1f, R28 ;  /* 0x0000001fff1d7819 */ /* 0x000fe2000001141c */
[----:B------:R-:W-:Y:S02]  /*3000*/  BSSY B0, `(.L_x_35) ;  /* 0x0000483000007945 */ /* 0x000fe40003800000 */
[----:B------:R-:W-:-:S04]  /*3010*/  IMAD R10, R38, UR6, RZ ;  /* 0x00000006260a7c24 */ /* 0x000fc8000f8e02ff */
[C---:B------:R-:W-:Y:S02]  /*3020*/  IMAD R13, R7.reuse, UR7, R10 ;  /* 0x00000007070d7c24 */ /* 0x040fe4000f8e020a */
[----:B------:R-:W-:Y:S01]  /*3030*/  IMAD.WIDE.U32 R10, R7, UR6, R28 ;  /* 0x00000006070a7c25 */ /* 0x000fe2000f8e001c */
[----:B------:R-:W-:-:S03]  /*3040*/  ULDC.64 UR6, c[0x0][0x5c0] ;  /* 0x0001700000067ab9 */ /* 0x000fc60000000a00 */
[----:B------:R-:W-:Y:S02]  /*3050*/  IMAD.IADD R11, R11, 0x1, R13 ;  /* 0x000000010b0b7824 */ /* 0x000fe400078e020d */
[----:B0-----:R-:W-:Y:S01]  /*3060*/  IMAD R12, R27, R32, RZ ;  /* 0x000000201b0c7224 */ /* 0x001fe200078e02ff */
[----:B------:R-:W-:-:S03]  /*3070*/  SHF.L.U64.HI R30, R32, 0x7, R33 ;  /* 0x00000007201e7819 */ /* 0x000fc60000010221 */
[C---:B------:R-:W-:Y:S02]  /*3080*/  IMAD R15, R37.reuse, R33, R12 ;  /* 0x00000021250f7224 */ /* 0x040fe400078e020c */
[----:B------:R-:W-:-:S04]  /*3090*/  IMAD.WIDE.U32 R12, R37, R32, R10 ;  /* 0x00000020250c7225 */ /* 0x000fc800078e000a */
[----:B------:R-:W-:Y:S01]  /*30a0*/  IMAD.IADD R13, R13, 0x1, R15 ;  /* 0x000000010d0d7824 */ /* 0x000fe200078e020f */
[----:B------:R-:W-:Y:S01]  /*30b0*/  IADD3 R24, P2, R12, UR6, RZ ;  /* 0x000000060c187c10 */ /* 0x000fe2000ff5e0ff */
[C---:B------:R-:W-:Y:S01]  /*30c0*/  IMAD.SHL.U32 R11, R32.reuse, 0x80, RZ ;  /* 0x00000080200b7824 */ /* 0x040fe200078e00ff */
[C---:B------:R-:W-:Y:S02]  /*30d0*/  LEA R10, P4, R32.reuse, R12, 0x3 ;  /* 0x0000000c200a7211 */ /* 0x040fe400078818ff */
[----:B------:R-:W-:Y:S02]  /*30e0*/  IADD3.X R25, R13, UR7, RZ, P2, !PT ;  /* 0x000000070d197c10 */ /* 0x000fe400097fe4ff */
[----:B---3-5:R-:W-:Y:S02]  /*30f0*/  FSETP.NEU.AND P2, PT, R9, RZ, PT ;  /* 0x000000ff0900720b */ /* 0x028fe40003f4d000 */
[----:B------:R-:W-:Y:S02]  /*3100*/  LEA.HI.X R31, R32, R13, R33, 0x3, P4 ;  /* 0x0000000d201f7211 */ /* 0x000fe400020f1c21 */
[----:B------:R-:W-:-:S02]  /*3110*/  IADD3 R14, P4, R10, UR6, RZ ;  /* 0x000000060a0e7c10 */ /* 0x000fc4000ff9e0ff */
[--C-:B------:R-:W-:Y:S02]  /*3120*/  IADD3 R12, P1, P0, R12, UR6, R11.reuse ;  /* 0x000000060c0c7c10 */ /* 0x100fe4000f83e00b */
[----:B------:R-:W-:Y:S02]  /*3130*/  IADD3 R10, P5, P6, R10, UR6, R11 ;  /* 0x000000060a0a7c10 */ /* 0x000fe4000febe00b */
[--C-:B------:R-:W-:Y:S02]  /*3140*/  IADD3.X R13, R13, UR7, R30.reuse, P1, P0 ;  /* 0x000000070d0d7c10 */ /* 0x100fe40008fe041e */
[C---:B------:R-:W-:Y:S02]  /*3150*/  IADD3.X R15, R31.reuse, UR7, RZ, P4, !PT ;  /* 0x000000071f0f7c10 */ /* 0x040fe4000a7fe4ff */
[----:B------:R-:W-:Y:S01]  /*3160*/  IADD3.X R11, R31, UR7, R30, P5, P6 ;  /* 0x000000071f0b7c10 */ /* 0x000fe2000afec41e */
[----:B------:R-:W-:Y:S06]  /*3170*/  @!P2 BRA `(.L_x_36) ;  /* 0x00000034009ca947 */ /* 0x000fec0003800000 */
[----:B------:R-:W-:Y:S01]  /*3180*/  ULDC.64 UR6, c[0x0][0x5b8] ;  /* 0x00016e0000067ab9 */ /* 0x000fe20000000a00 */
[----:B------:R-:W-:Y:S01]  /*3190*/  ISETP.GE.AND P0, PT, R36, 0x1, PT ;  /* 0x000000012400780c */ /* 0x000fe20003f06270 */
[----:B------:R-:W-:Y:S01]  /*31a0*/  IMAD R30, R38, UR6, RZ ;  /* 0x00000006261e7c24 */ /* 0x000fe2000f8e02ff */
[----:B------:R-:W-:Y:S01]  /*31b0*/  ULDC.64 UR10, c[0x0][0x5a8] ;  /* 0x00016a00000a7ab9 */ /* 0x000fe20000000a00 */
[----:B------:R-:W-:Y:S01]  /*31c0*/  IMAD.WIDE.U32 R28, R7, UR6, R28 ;  /* 0x00000006071c7c25 */ /* 0x000fe2000f8e001c */
[----:B------:R-:W-:Y:S01]  /*31d0*/  ISETP.LT.OR P4, PT, R35, 0x1, !P0 ;  /* 0x000000012300780c */ /* 0x000fe20004781670 */
[----:B------:R-:W-:Y:S02]  /*31e0*/  BSSY B1, `(.L_x_37) ;  /* 0x000000c000017945 */ /* 0x000fe40003800000 */
[----:B------:R-:W-:Y:S01]  /*31f0*/  IMAD R7, R7, UR7, R30 ;  /* 0x0000000707077c24 */ /* 0x000fe2000f8e021e */
[----:B------:R-:W-:Y:S02]  /*3200*/  ULDC.64 UR6, c[0x0][0x5b0] ;  /* 0x00016c0000067ab9 */ /* 0x000fe40000000a00 */
[----:B------:R-:W-:-:S02]  /*3210*/  IMAD R32, R27, UR6, RZ ;  /* 0x000000061b207c24 */ /* 0x000fc4000f8e02ff */
[----:B------:R-:W-:Y:S02]  /*3220*/  IMAD.IADD R29, R29, 0x1, R7 ;  /* 0x000000011d1d7824 */ /* 0x000fe400078e0207 */
[C---:B------:R-:W-:Y:S02]  /*3230*/  IMAD R7, R37.reuse, UR7, R32 ;  /* 0x0000000725077c24 */ /* 0x040fe4000f8e0220 */
[----:B------:R-:W-:-:S03]  /*3240*/  IMAD.WIDE.U32 R30, R37, UR6, R28 ;  /* 0x00000006251e7c25 */ /* 0x000fc6000f8e001c */
[----:B------:R-:W-:-:S04]  /*3250*/  IADD3 R30, P1, R30, UR10, RZ ;  /* 0x0000000a1e1e7c10 */ /* 0x000fc8000ff3e0ff */
[--C-:B------:R-:W-:Y:S02]  /*3260*/  IADD3.X R31, R31, UR11, R7.reuse, P1, !PT ;  /* 0x0000000b1f1f7c10 */ /* 0x100fe40008ffe407 */
[----:B------:R-:W-:Y:S01]  /*3270*/  PRMT R7, RZ, 0x7610, R7 ;  /* 0x00007610ff077816 */ /* 0x000fe20000000007 */
[----:B------:R-:W-:Y:S06]  /*3280*/  @P4 BRA `(.L_x_38) ;  /* 0x0000000000044947 */ /* 0x000fec0003800000 */
[----:B------:R0:W5:Y:S02]  /*3290*/  LDG.E.U8 R7, desc[UR18][R30.64] ;  /* 0x000000121e077981 */ /* 0x000164000c1e1100 */
.L_x_38:
[----:B------:R-:W-:Y:S05]  /*32a0*/  BSYNC B1 ;  /* 0x0000000000017941 */ /* 0x000fea0003800000 */
.L_x_37:
[----:B-----5:R-:W-:Y:S01]  /*32b0*/  LOP3.LUT R7, R7, 0xff, RZ, 0xc0, !PT ;  /* 0x000000ff07077812 */ /* 0x020fe200078ec0ff */
[----:B------:R-:W-:Y:S01]  /*32c0*/  BSSY B1, `(.L_x_39) ;  /* 0x000000b000017945 */ /* 0x000fe20003800000 */
[----:B------:R-:W-:Y:S02]  /*32d0*/  ISETP.LT.OR P2, PT, R35, 0x2, !P0 ;  /* 0x000000022300780c */ /* 0x000fe40004741670 */
[----:B------:R-:W-:-:S05]  /*32e0*/  F2FP.F16.E4M3.UNPACK_B R7, R7 ;  /* 0x00000007ff07723e */ /* 0x000fca00020006ff */
[----:B------:R-:W-:Y:S01]  /*32f0*/  HADD2.F32 R32, -RZ, R7.H0_H0 ;  /* 0x20000007ff207230 */ /* 0x000fe20000004100 */
[----:B------:R-:W-:-:S04]  /*3300*/  PRMT R7, RZ, 0x7610, R7 ;  /* 0x00007610ff077816 */ /* 0x000fc80000000007 */
[----:B------:R-:W-:-:S04]  /*3310*/  FMUL R32, R32, R9 ;  /* 0x0000000920207220 */ /* 0x000fc80000400000 */
[----:B--2---:R-:W-:-:S05]  /*3320*/  FFMA R32, R145, R8, R32 ;  /* 0x0000000891207223 */ /* 0x004fca0000000020 */
[----:B------:R-:W-:-:S05]  /*3330*/  F2FP.SATFINITE.E4M3.F32.PACK_AB_MERGE_C R33, RZ, R32, RZ ;  /* 0x00000020ff21723e */ /* 0x000fca00048070ff */
[----:B------:R1:W-:Y:S01]  /*3340*/  @!P4 STG.E.U8 desc[UR18][R24.64], R33 ;  /* 0x000000211800c986 */ /* 0x0003e2000c101112 */
[----:B------:R-:W-:Y:S05]  /*3350*/  @P2 BRA `(.L_x_40) ;  /* 0x0000000000042947 */ /* 0x000fea0003800000 */
[----:B------:R2:W5:Y:S02]  /*3360*/  LDG.E.U8 R7, desc[UR18][R30.64+0x1] ;  /* 0x000001121e077981 */ /* 0x000564000c1e1100 */
.L_x_40:
[----:B------:R-:W-:Y:S05]  /*3370*/  BSYNC B1 ;  /* 0x0000000000017941 */ /* 0x000fea0003800000 */
.L_x_39:
[----:B-----5:R-:W-:Y:S01]  /*3380*/  LOP3.LUT R7, R7, 0xff, RZ, 0xc0, !PT ;  /* 0x000000ff07077812 */ /* 0x020fe200078ec0ff */
[----:B------:R-:W-:Y:S01]  /*3390*/  BSSY B1, `(.L_x_41) ;  /* 0x0000013000017945 */ /* 0x000fe20003800000 */
[----:B------:R-:W-:Y:S02]  /*33a0*/  IADD3 R39, P1, R37, 0x8, RZ ;  /* 0x0000000825277810 */ /* 0x000fe40007f3e0ff */
[----:B------:R-:W-:-:S03]  /*33b0*/  F2FP.F16.E4M3.UNPACK_B R7, R7 ;  /* 0x00000007ff07723e */ /* 0x000fc600020006ff */
[----:B-1----:R-:W-:Y:S01]  /*33c0*/  IMAD.X R33, RZ, RZ, R27, P1 ;  /* 0x000000ffff217224 */ /* 0x002fe200008e061b */
[----:B------:R-:W-:Y:S01]  /*33d0*/  ISETP.GE.AND P1, PT, R36, 0x9, PT ;  /* 0x000000092400780c */ /* 0x000fe20003f26270 */
[----:B------:R-:W-:Y:S02]  /*33e0*/  HADD2.F32 R32, -RZ, R7.H0_H0 ;  /* 0x20000007ff207230 */ /* 0x000fe40000004100 */
[----:B------:R-:W-:Y:S01]  /*33f0*/  IMAD R38, R33, UR6, RZ ;  /* 0x0000000621267c24 */ /* 0x000fe2000f8e02ff */
[----:B------:R-:W-:Y:S02]  /*3400*/  ISETP.LT.OR P5, PT, R35, 0x1, !P1 ;  /* 0x000000012300780c */ /* 0x000fe40004fa1670 */
[----:B------:R-:W-:Y:S01]  /*3410*/  FMUL R7, R32, R9 ;  /* 0x0000000920077220 */ /* 0x000fe20000400000 */
[----:B------:R-:W-:-:S04]  /*3420*/  IMAD.WIDE.U32 R32, R39, UR6, R28 ;  /* 0x0000000627207c25 */ /* 0x000fc8000f8e001c */
[----:B------:R-:W-:Y:S01]  /*3430*/  FFMA R7, R140, R8, R7 ;  /* 0x000000088c077223 */ /* 0x000fe20000000007 */
[----:B------:R-:W-:Y:S01]  /*3440*/  IMAD R39, R39, UR7, R38 ;  /* 0x0000000727277c24 */ /* 0x000fe2000f8e0226 */
[----:B------:R-:W-:-:S03]  /*3450*/  IADD3 R32, P4, R32, UR10, RZ ;  /* 0x0000000a20207c10 */ /* 0x000fc6000ff9e0ff */
[----:B------:R-:W-:Y:S02]  /*3460*/  F2FP.SATFINITE.E4M3.F32.PACK_AB_MERGE_C R41, RZ, R7, RZ ;  /* 0x00000007ff29723e */ /* 0x000fe400048070ff */
[----:B------:R-:W-:Y:S02]  /*3470*/  IADD3.X R33, R33, UR11, R39, P4, !PT ;  /* 0x0000000b21217c10 */ /* 0x000fe4000a7fe427 */
[----:B------:R-:W-:Y:S01]  /*3480*/  PRMT R7, RZ, 0x7610, R7 ;  /* 0x00007610ff077816 */ /* 0x000fe20000000007 */
[----:B------:R1:W-:Y:S01]  /*3490*/  @!P2 STG.E.U8 desc[UR18][R24.64+0x1], R41 ;  /* 0x000001291800a986 */ /* 0x0003e2000c101112 */
[----:B------:R-:W-:Y:S05]  /*34a0*/  @P5 BRA `(.L_x_42) ;  /* 0x0000000000045947 */ /* 0x000fea0003800000 */
[----:B------:R3:W5:Y:S02]  /*34b0*/  LDG.E.U8 R7, desc[UR18][R32.64] ;  /* 0x0000001220077981 */ /* 0x000764000c1e1100 */
.L_x_42:
[----:B------:R-:W-:Y:S05]  /*34c0*/  BSYNC B1 ;  /* 0x0000000000017941 */ /* 0x000fea0003800000 */
.L_x_41:
[----:B-----5:R-:W-:Y:S01]  /*34d0*/  LOP3.LUT R7, R7, 0xff, RZ, 0xc0, !PT ;  /* 0x000000ff07077812 */ /* 0x020fe200078ec0ff */
[----:B------:R-:W-:Y:S01]  /*34e0*/  BSSY B1, `(.L_x_43) ;  /* 0x000000b000017945 */ /* 0x000fe20003800000 */
[----:B------:R-:W-:Y:S02]  /*34f0*/  ISETP.LT.OR P2, PT, R35, 0x2, !P1 ;  /* 0x000000022300780c */ /* 0x000fe40004f41670 */
[----:B------:R-:W-:-:S05]  /*3500*/  F2FP.F16.E4M3.UNPACK_B R7, R7 ;  /* 0x00000007ff07723e */ /* 0x000fca00020006ff */
[----:B------:R-:W-:Y:S01]  /*3510*/  HADD2.F32 R38, -RZ, R7.H0_H0 ;  /* 0x20000007ff267230 */ /* 0x000fe20000004100 */
[----:B------:R-:W-:-:S04]  /*3520*/  PRMT R7, RZ, 0x7610, R7 ;  /* 0x00007610ff077816 */ /* 0x000fc80000000007 */
[----:B------:R-:W-:-:S04]  /*3530*/  FMUL R38, R38, R9 ;  /* 0x0000000926267220 */ /* 0x000fc80000400000 */
[----:B------:R-:W-:-:S05]  /*3540*/  FFMA R38, R143, R8, R38 ;  /* 0x000000088f267223 */ /* 0x000fca0000000026 */
[----:B------:R-:W-:-:S05]  /*3550*/  F2FP.SATFINITE.E4M3.F32.PACK_AB_MERGE_C R39, RZ, R38, RZ ;  /* 0x00000026ff27723e */ /* 0x000fca00048070ff */
[----:B------:R4:W-:Y:S01]  /*3560*/  @!P5 STG.E.U8 desc[UR18][R14.64], R39 ;  /* 0x000000270e00d986 */ /* 0x0009e2000c101112 */
[----:B------:R-:W-:Y:S05]  /*3570*/  @P2 BRA `(.L_x_44) ;  /* 0x0000000000042947 */ /* 0x000fea0003800000 */
[----:B------:R0:W5:Y:S02]  /*3580*/  LDG.E.U8 R7, desc[UR18][R32.64+0x1] ;  /* 0x0000011220077981 */ /* 0x000164000c1e1100 */
.L_x_44:
[----:B------:R-:W-:Y:S05]  /*3590*/  BSYNC B1 ;  /* 0x0000000000017941 */ /* 0x000fea0003800000 */
.L_x_43:
[----:B-----5:R-:W-:Y:S01]  /*35a0*/  LOP3.LUT R7, R7, 0xff, RZ, 0xc0, !PT ;  /* 0x000000ff07077812 */ /* 0x020fe200078ec0ff */
[----:B------:R-:W-:Y:S01]  /*35b0*/  BSSY B1, `(.L_x_45) ;  /* 0x000000b000017945 */ /* 0x000fe20003800000 */
[----:B------:R-:W-:Y:S02]  /*35c0*/  ISETP.LT.OR P4, PT, R35, 0x9, !P0 ;  /* 0x000000092300780c */ /* 0x000fe40004781670 */
[----:B------:R-:W-:-:S05]  /*35d0*/  F2FP.F16.E4M3.UNPACK_B R7, R7 ;  /* 0x00000007ff07723e */ /* 0x000fca00020006ff */
[----:B------:R-:W-:-:S05]  /*35e0*/  HADD2.F32 R38, -RZ, R7.H0_H0 ;  /* 0x20000007ff267230 */ /* 0x000fca0000004100 */
[----:B------:R-:W-:-:S04]  /*35f0*/  FMUL R7, R38, R9 ;  /* 0x0000000926077220 */ /* 0x000fc80000400000 */
[----:B------:R-:W-:-:S05]  /*3600*/  FFMA R7, R138, R8, R7 ;  /* 0x000000088a077223 */ /* 0x000fca0000000007 */
[----:B----4-:R-:W-:Y:S02]  /*3610*/  F2FP.SATFINITE.E4M3.F32.PACK_AB_MERGE_C R39, RZ, R7, RZ ;  /* 0x00000007ff27723e */ /* 0x010fe400048070ff */
[----:B------:R-:W-:-:S03]  /*3620*/  PRMT R7, RZ, 0x7610, R7 ;  /* 0x00007610ff077816 */ /* 0x000fc60000000007 */
[----:B------:R4:W-:Y:S01]  /*3630*/  @!P2 STG.E.U8 desc[UR18][R14.64+0x1], R39 ;  /* 0x000001270e00a986 */ /* 0x0009e2000c101112 */
[----:B------:R-:W-:Y:S05]  /*3640*/  @P4 BRA `(.L_x_46) ;  /* 0x0000000000044947 */ /* 0x000fea0003800000 */
[----:B------:R0:W5:Y:S02]  /*3650*/  LDG.E.U8 R7, desc[UR18][R30.64+0x8] ;  /* 0x000008121e077981 */ /* 0x000164000c1e1100 */
.L_x_46:
[----:B------:R-:W-:Y:S05]  /*3660*/  BSYNC B1 ;  /* 0x0000000000017941 */ /* 0x000fea0003800000 */
.L_x_45:
        /* <DEDUP_REMOVED lines=8> */
[----:B----4-:R-:W-:-:S05]  /*36f0*/  F2FP.SATFINITE.E4M3.F32.PACK_AB_MERGE_C R39, RZ, R38, RZ ;  /* 0x00000026ff27723e */ /* 0x010fca00048070ff */
[----:B------:R4:W-:Y:S01]  /*3700*/  @!P4 STG.E.U8 desc[UR18][R24.64+0x8], R39 ;  /* 0x000008271800c986 */ /* 0x0009e2000c101112 */
[----:B------:R-:W-:Y:S05]  /*3710*/  @P2 BRA `(.L_x_48) ;  /* 0x0000000000042947 */ /* 0x000fea0003800000 */
[----:B------:R0:W5:Y:S02]  /*3720*/  LDG.E.U8 R7, desc[UR18][R30.64+0x9] ;  /* 0x000009121e077981 */ /* 0x000164000c1e1100 */
.L_x_48:
[----:B------:R-:W-:Y:S05]  /*3730*/  BSYNC B1 ;  /* 0x0000000000017941 */ /* 0x000fea0003800000 */
.L_x_47:
        /* <DEDUP_REMOVED lines=12> */
.L_x_50:
[----:B------:R-:W-:Y:S05]  /*3800*/  BSYNC B1 ;  /* 0x0000000000017941 */ /* 0x000fea0003800000 */
.L_x_49:
        /* <DEDUP_REMOVED lines=12> */
.L_x_52:
[----:B------:R-:W-:Y:S05]  /*38d0*/  BSYNC B1 ;  /* 0x0000000000017941 */ /* 0x000fea0003800000 */
.L_x_51:
        /* <DEDUP_REMOVED lines=12> */
.L_x_54:
[----:B------:R-:W-:Y:S05]  /*39a0*/  BSYNC B1 ;  /* 0x0000000000017941 */ /* 0x000fea0003800000 */
.L_x_53:
        /* <DEDUP_REMOVED lines=12> */
.L_x_56:
[----:B------:R-:W-:Y:S05]  /*3a70*/  BSYNC B1 ;  /* 0x0000000000017941 */ /* 0x000fea0003800000 */
.L_x_55:
        /* <DEDUP_REMOVED lines=12> */
.L_x_58:
[----:B------:R-:W-:Y:S05]  /*3b40*/  BSYNC B1 ;  /* 0x0000000000017941 */ /* 0x000fea0003800000 */
.L_x_57:
        /* <DEDUP_REMOVED lines=12> */
.L_x_60:
[----:B------:R-:W-:Y:S05]  /*3c10*/  BSYNC B1 ;  /* 0x0000000000017941 */ /* 0x000fea0003800000 */
.L_x_59:
        /* <DEDUP_REMOVED lines=12> */
.L_x_62:
[----:B------:R-:W-:Y:S05]  /*3ce0*/  BSYNC B1 ;  /* 0x0000000000017941 */ /* 0x000fea0003800000 */
.L_x_61:
        /* <DEDUP_REMOVED lines=12> */
.L_x_64:
[----:B------:R-:W-:Y:S05]  /*3db0*/  BSYNC B1 ;  /* 0x0000000000017941 */ /* 0x000fea0003800000 */
.L_x_63:
        /* <DEDUP_REMOVED lines=12> */
.L_x_66:
[----:B------:R-:W-:Y:S05]  /*3e80*/  BSYNC B1 ;  /* 0x0000000000017941 */ /* 0x000fea0003800000 */
.L_x_65:
        /* <DEDUP_REMOVED lines=12> */
.L_x_68:
[----:B------:R-:W-:Y:S05]  /*3f50*/  BSYNC B1 ;  /* 0x0000000000017941 */ /* 0x000fea0003800000 */
.L_x_67:
        /* <DEDUP_REMOVED lines=12> */
.L_x_70:
[----:B------:R-:W-:Y:S05]  /*4020*/  BSYNC B1 ;  /* 0x0000000000017941 */ /* 0x000fea0003800000 */
.L_x_69:
        /* <DEDUP_REMOVED lines=12> */
.L_x_72:
[----:B------:R-:W-:Y:S05]  /*40f0*/  BSYNC B1 ;  /* 0x0000000000017941 */ /* 0x000fea0003800000 */
.L_x_71:
        /* <DEDUP_REMOVED lines=12> */
.L_x_74:
[----:B------:R-:W-:Y:S05]  /*41c0*/  BSYNC B1 ;  /* 0x0000000000017941 */ /* 0x000fea0003800000 */
.L_x_73:
        /* <DEDUP_REMOVED lines=12> */
.L_x_76:
[----:B------:R-:W-:Y:S05]  /*4290*/  BSYNC B1 ;  /* 0x0000000000017941 */ /* 0x000fea0003800000 */
.L_x_75:
        /* <DEDUP_REMOVED lines=12> */
.L_x_78:
[----:B------:R-:W-:Y:S05]  /*4360*/  BSYNC B1 ;  /* 0x0000000000017941 */ /* 0x000fea0003800000 */
.L_x_77:
        /* <DEDUP_REMOVED lines=12> */
.L_x_80:
[----:B------:R-:W-:Y:S05]  /*4430*/  BSYNC B1 ;  /* 0x0000000000017941 */ /* 0x000fea0003800000 */
.L_x_79:
        /* <DEDUP_REMOVED lines=12> */
.L_x_82:
[----:B------:R-:W-:Y:S05]  /*4500*/  BSYNC B1 ;  /* 0x0000000000017941 */ /* 0x000fea0003800000 */
.L_x_81:
        /* <DEDUP_REMOVED lines=12> */
.L_x_84:
[----:B------:R-:W-:Y:S05]  /*45d0*/  BSYNC B1 ;  /* 0x0000000000017941 */ /* 0x000fea0003800000 */
.L_x_83:
        /* <DEDUP_REMOVED lines=12> */
.L_x_86:
[----:B------:R-:W-:Y:S05]  /*46a0*/  BSYNC B1 ;  /* 0x0000000000017941 */ /* 0x000fea0003800000 */
.L_x_85:
        /* <DEDUP_REMOVED lines=12> */
.L_x_88:
[----:B------:R-:W-:Y:S05]  /*4770*/  BSYNC B1 ;  /* 0x0000000000017941 */ /* 0x000fea0003800000 */
.L_x_87:
        /* <DEDUP_REMOVED lines=12> */
.L_x_90:
[----:B------:R-:W-:Y:S05]  /*4840*/  BSYNC B1 ;  /* 0x0000000000017941 */ /* 0x000fea0003800000 */
.L_x_89:
        /* <DEDUP_REMOVED lines=12> */
.L_x_92:
[----:B------:R-:W-:Y:S05]  /*4910*/  BSYNC B1 ;  /* 0x0000000000017941 */ /* 0x000fea0003800000 */
.L_x_91:
        /* <DEDUP_REMOVED lines=12> */
.L_x_94:
[----:B------:R-:W-:Y:S05]  /*49e0*/  BSYNC B1 ;  /* 0x0000000000017941 */ /* 0x000fea0003800000 */
.L_x_93:
        /* <DEDUP_REMOVED lines=12> */
.L_x_96:
[----:B------:R-:W-:Y:S05]  /*4ab0*/  BSYNC B1 ;  /* 0x0000000000017941 */ /* 0x000fea0003800000 */
.L_x_95:
[----:B-----5:R-:W-:Y:S01]  /*4ac0*/  LOP3.LUT R7, R7, 0xff, RZ, 0xc0, !PT ;  /* 0x000000ff07077812 */ /* 0x020fe200078ec0ff */
[----:B------:R-:W-:Y:S01]  /*4ad0*/  BSSY B1, `(.L_x_97) ;  /* 0x000000b000017945 */ /* 0x000fe20003800000 */
[----:B------:R-:W-:Y:S02]  /*4ae0*/  ISETP.LT.OR P2, PT, R35, 0x39, !P1 ;  /* 0x000000392300780c */ /* 0x000fe40004f41670 */
[----:B------:R-:W-:-:S05]  /*4af0*/  F2FP.F16.E4M3.UNPACK_B R7, R7 ;  /* 0x00000007ff07723e */ /* 0x000fca00020006ff */
[----:B0-2---:R-:W-:-:S05]  /*4b00*/  HADD2.F32 R30, -RZ, R7.H0_H0 ;  /* 0x20000007ff1e7230 */ /* 0x005fca0000004100 */
[----:B------:R-:W-:-:S04]  /*4b10*/  FMUL R7, R30, R9 ;  /* 0x000000091e077220 */ /* 0x000fc80000400000 */
[----:B------:R-:W-:-:S05]  /*4b20*/  FFMA R7, R112, R8, R7 ;  /* 0x0000000870077223 */ /* 0x000fca0000000007 */
[----:B------:R-:W-:Y:S02]  /*4b30*/  F2FP.SATFINITE.E4M3.F32.PACK_AB_MERGE_C R31, RZ, R7, RZ ;  /* 0x00000007ff1f723e */ /* 0x000fe400048070ff */
[----:B------:R-:W-:-:S03]  /*4b40*/  PRMT R7, RZ, 0x7610, R7 ;  /* 0x00007610ff077816 */ /* 0x000fc60000000007 */
[----:B------:R0:W-:Y:S01]  /*4b50*/  @!P0 STG.E.U8 desc[UR18][R24.64+0x39], R31 ;  /* 0x0000391f18008986 */ /* 0x0001e2000c101112 */
[----:B------:R-:W-:Y:S05]  /*4b60*/  @P2 BRA `(.L_x_98) ;  /* 0x0000000000042947 */ /* 0x000fea0003800000 */
[----:B------:R2:W5:Y:S02]  /*4b70*/  LDG.E.U8 R7, desc[UR18][R32.64+0x38] ;  /* 0x0000381220077981 */ /* 0x000564000c1e1100 */
.L_x_98:
[----:B------:R-:W-:Y:S05]  /*4b80*/  BSYNC B1 ;  /* 0x0000000000017941 */ /* 0x000fea0003800000 */
.L_x_97:
[----:B-----5:R-:W-:Y:S01]  /*4b90*/  LOP3.LUT R7, R7, 0xff, RZ, 0xc0, !PT ;  /* 0x000000ff07077812 */ /* 0x020fe200078ec0ff */
[----:B------:R-:W-:Y:S01]  /*4ba0*/  BSSY B1, `(.L_x_99) ;  /* 0x000000b000017945 */ /* 0x000fe20003800000 */
[----:B------:R-:W-:Y:S02]  /*4bb0*/  ISETP.LT.OR P1, PT, R35, 0x3a, !P1 ;  /* 0x0000003a2300780c */ /* 0x000fe40004f21670 */
[----:B------:R-:W-:-:S05]  /*4bc0*/  F2FP.F16.E4M3.UNPACK_B R7, R7 ;  /* 0x00000007ff07723e */ /* 0x000fca00020006ff */
[----:B01--4-:R-:W-:Y:S01]  /*4bd0*/  HADD2.F32 R24, -RZ, R7.H0_H0 ;  /* 0x20000007ff187230 */ /* 0x013fe20000004100 */
[----:B------:R-:W-:-:S04]  /*4be0*/  PRMT R7, RZ, 0x7610, R7 ;  /* 0x00007610ff077816 */ /* 0x000fc80000000007 */
[----:B------:R-:W-:-:S04]  /*4bf0*/  FMUL R24, R24, R9 ;  /* 0x0000000918187220 */ /* 0x000fc80000400000 */
[----:B------:R-:W-:-:S05]  /*4c00*/  FFMA R24, R115, R8, R24 ;  /* 0x0000000873187223 */ /* 0x000fca0000000018 */
[----:B------:R-:W-:-:S05]  /*4c10*/  F2FP.SATFINITE.E4M3.F32.PACK_AB_MERGE_C R25, RZ, R24, RZ ;  /* 0x00000018ff19723e */ /* 0x000fca00048070ff */
[----:B------:R0:W-:Y:S01]  /*4c20*/  @!P2 STG.E.U8 desc[UR18][R14.64+0x38], R25 ;  /* 0x000038190e00a986 */ /* 0x0001e2000c101112 */
[----:B------:R-:W-:Y:S05]  /*4c30*/  @P1 BRA `(.L_x_100) ;  /* 0x0000000000041947 */ /* 0x000fea0003800000 */
[----:B------:R1:W5:Y:S02]  /*4c40*/  LDG.E.U8 R7, desc[UR18][R32.64+0x39] ;  /* 0x0000391220077981 */ /* 0x000364000c1e1100 */
.L_x_100:
[----:B------:R-:W-:Y:S05]  /*4c50*/  BSYNC B1 ;  /* 0x0000000000017941 */ /* 0x000fea0003800000 */
.L_x_99:
[----:B-----5:R-:W-:Y:S01]  /*4c60*/  LOP3.LUT R7, R7, 0xff, RZ, 0xc0, !PT ;  /* 0x000000ff07077812 */ /* 0x020fe200078ec0ff */
[----:B------:R-:W-:Y:S01]  /*4c70*/  BSSY B1, `(.L_x_101) ;  /* 0x0000013000017945 */ /* 0x000fe20003800000 */
[----:B------:R-:W-:Y:S02]  /*4c80*/  IADD3 R31, P0, R37, 0x80, RZ ;  /* 0x00000080251f7810 */ /* 0x000fe40007f1e0ff */
[----:B------:R-:W-:-:S03]  /*4c90*/  F2FP.F16.E4M3.UNPACK_B R7, R7 ;  /* 0x00000007ff07723e */ /* 0x000fc600020006ff */
[----:B0-----:R-:W-:Y:S01]  /*4ca0*/  IMAD.X R25, RZ, RZ, R27, P0 ;  /* 0x000000ffff197224 */ /* 0x001fe200000e061b */
        /* <DEDUP_REMOVED lines=9> */
[----:B-123--:R-:W-:Y:S02]  /*4d40*/  F2FP.SATFINITE.E4M3.F32.PACK_AB_MERGE_C R33, RZ, R7, RZ ;  /* 0x00000007ff21723e */ /* 0x00efe400048070ff */
[----:B------:R-:W-:Y:S02]  /*4d50*/  IADD3.X R25, R25, UR11, R31, P2, !PT ;  /* 0x0000000b19197c10 */ /* 0x000fe400097fe41f */
[----:B------:R-:W-:Y:S01]  /*4d60*/  PRMT R7, RZ, 0x7610, R7 ;  /* 0x00007610ff077816 */ /* 0x000fe20000000007 */
[----:B------:R0:W-:Y:S01]  /*4d70*/  @!P1 STG.E.U8 desc[UR18][R14.64+0x39], R33 ;  /* 0x000039210e009986 */ /* 0x0001e2000c101112 */
[----:B------:R-:W-:Y:S05]  /*4d80*/  @P4 BRA `(.L_x_102) ;  /* 0x0000000000044947 */ /* 0x000fea0003800000 */
[----:B------:R1:W5:Y:S02]  /*4d90*/  LDG.E.U8 R7, desc[UR18][R24.64] ;  /* 0x0000001218077981 */ /* 0x000364000c1e1100 */
.L_x_102:
[----:B------:R-:W-:Y:S05]  /*4da0*/  BSYNC B1 ;  /* 0x0000000000017941 */ /* 0x000fea0003800000 */
.L_x_101:
[----:B-----5:R-:W-:Y:S01]  /*4db0*/  LOP3.LUT R7, R7, 0xff, RZ, 0xc0, !PT ;  /* 0x000000ff07077812 */ /* 0x020fe200078ec0ff */
[----:B------:R-:W-:Y:S01]  /*4dc0*/  BSSY B1, `(.L_x_103) ;  /* 0x000000b000017945 */ /* 0x000fe20003800000 */
[----:B------:R-:W-:Y:S02]  /*4dd0*/  ISETP.LT.OR P2, PT, R35, 0x2, !P0 ;  /* 0x000000022300780c */ /* 0x000fe40004741670 */
[----:B------:R-:W-:-:S05]  /*4de0*/  F2FP.F16.E4M3.UNPACK_B R7, R7 ;  /* 0x00000007ff07723e */ /* 0x000fca00020006ff */
[----:B0-----:R-:W-:Y:S01]  /*4df0*/  HADD2.F32 R14, -RZ, R7.H0_H0 ;  /* 0x20000007ff0e7230 */ /* 0x001fe20000004100 */
[----:B------:R-:W-:-:S04]  /*4e00*/  PRMT R7, RZ, 0x7610, R7 ;  /* 0x00007610ff077816 */ /* 0x000fc80000000007 */
[----:B------:R-:W-:-:S04]  /*4e10*/  FMUL R14, R14, R9 ;  /* 0x000000090e0e7220 */ /* 0x000fc80000400000 */
[----:B------:R-:W-:-:S05]  /*4e20*/  FFMA R14, R113, R8, R14 ;  /* 0x00000008710e7223 */ /* 0x000fca000000000e */
[----:B------:R-:W-:-:S05]  /*4e30*/  F2FP.SATFINITE.E4M3.F32.PACK_AB_MERGE_C R15, RZ, R14, RZ ;  /* 0x0000000eff0f723e */ /* 0x000fca00048070ff */
[----:B------:R0:W-:Y:S01]  /*4e40*/  @!P4 STG.E.U8 desc[UR18][R12.64], R15 ;  /* 0x0000000f0c00c986 */ /* 0x0001e2000c101112 */
[----:B------:R-:W-:Y:S05]  /*4e50*/  @P2 BRA `(.L_x_104) ;  /* 0x0000000000042947 */ /* 0x000fea0003800000 */
[----:B------:R2:W5:Y:S02]  /*4e60*/  LDG.E.U8 R7, desc[UR18][R24.64+0x1] ;  /* 0x0000011218077981 */ /* 0x000564000c1e1100 */
.L_x_104:
[----:B------:R-:W-:Y:S05]  /*4e70*/  BSYNC B1 ;  /* 0x0000000000017941 */ /* 0x000fea0003800000 */
.L_x_103:
[----:B-----5:R-:W-:Y:S01]  /*4e80*/  LOP3.LUT R7, R7, 0xff, RZ, 0xc0, !PT ;  /* 0x000000ff07077812 */ /* 0x020fe200078ec0ff */
[----:B------:R-:W-:Y:S01]  /*4e90*/  BSSY B1, `(.L_x_105) ;  /* 0x0000013000017945 */ /* 0x000fe20003800000 */
[----:B------:R-:W-:Y:S02]  /*4ea0*/  IADD3 R37, P1, R37, 0x88, RZ ;  /* 0x0000008825257810 */ /* 0x000fe40007f3e0ff */
[----:B------:R-:W-:-:S03]  /*4eb0*/  F2FP.F16.E4M3.UNPACK_B R7, R7 ;  /* 0x00000007ff07723e */ /* 0x000fc600020006ff */
[----:B------:R-:W-:Y:S01]  /*4ec0*/  IMAD.X R26, RZ, RZ, R27, P1 ;  /* 0x000000ffff1a7224 */ /* 0x000fe200008e061b */
[----:B------:R-:W-:Y:S01]  /*4ed0*/  ISETP.GE.AND P1, PT, R36, 0x89, PT ;  /* 0x000000892400780c */ /* 0x000fe20003f26270 */
[----:B------:R-:W-:Y:S02]  /*4ee0*/  HADD2.F32 R14, -RZ, R7.H0_H0 ;  /* 0x20000007ff0e7230 */ /* 0x000fe40000004100 */
[----:B------:R-:W-:Y:S01]  /*4ef0*/  IMAD R26, R26, UR6, RZ ;  /* 0x000000061a1a7c24 */ /* 0x000fe2000f8e02ff */
[----:B------:R-:W-:Y:S01]  /*4f00*/  ISETP.LT.OR P5, PT, R35, 0x1, !P1 ;  /* 0x000000012300780c */ /* 0x000fe20004fa1670 */
[----:B------:R-:W-:-:S04]  /*4f10*/  IMAD.WIDE.U32 R28, R37, UR6, R28 ;  /* 0x00000006251c7c25 */ /* 0x000fc8000f8e001c */
[----:B------:R-:W-:Y:S01]  /*4f20*/  FMUL R7, R14, R9 ;  /* 0x000000090e077220 */ /* 0x000fe20000400000 */
[----:B------:R-:W-:-:S03]  /*4f30*/  IMAD R37, R37, UR7, R26 ;  /* 0x0000000725257c24 */ /* 0x000fc6000f8e021a */
[----:B------:R-:W-:Y:S01]  /*4f40*/  FFMA R7, R108, R8, R7 ;  /* 0x000000086c077223 */ /* 0x000fe20000000007 */
[----:B------:R-:W-:-:S04]  /*4f50*/  IADD3 R14, P4, R28, UR10, RZ ;  /* 0x0000000a1c0e7c10 */ /* 0x000fc8000ff9e0ff */
[----:B------:R-:W-:Y:S02]  /*4f60*/  F2FP.SATFINITE.E4M3.F32.PACK_AB_MERGE_C R27, RZ, R7, RZ ;  /* 0x00000007ff1b723e */ /* 0x000fe400048070ff */
[----:B0-----:R-:W-:Y:S02]  /*4f70*/  IADD3.X R15, R29, UR11, R37, P4, !PT ;  /* 0x0000000b1d0f7c10 */ /* 0x001fe4000a7fe425 */
[----:B------:R-:W-:Y:S01]  /*4f80*/  PRMT R7, RZ, 0x7610, R7 ;  /* 0x00007610ff077816 */ /* 0x000fe20000000007 */
[----:B------:R0:W-:Y:S01]  /*4f90*/  @!P2 STG.E.U8 desc[UR18][R12.64+0x1], R27 ;  /* 0x0000011b0c00a986 */ /* 0x0001e2000c101112 */
[----:B------:R-:W-:Y:S05]  /*4fa0*/  @P5 BRA `(.L_x_106) ;  /* 0x0000000000045947 */ /* 0x000fea0003800000 */
[----:B------:R3:W5:Y:S02]  /*4fb0*/  LDG.E.U8 R7, desc[UR18][R14.64] ;  /* 0x000000120e077981 */ /* 0x000764000c1e1100 */
.L_x_106:
[----:B------:R-:W-:Y:S05]  /*4fc0*/  BSYNC B1 ;  /* 0x0000000000017941 */ /* 0x000fea0003800000 */
.L_x_105:
        /* <DEDUP_REMOVED lines=8> */
[----:B0-----:R-:W-:-:S05]  /*5050*/  F2FP.SATFINITE.E4M3.F32.PACK_AB_MERGE_C R27, RZ, R26, RZ ;  /* 0x0000001aff1b723e */ /* 0x001fca00048070ff */
[----:B------:R0:W-:Y:S01]  /*5060*/  @!P5 STG.E.U8 desc[UR18][R10.64], R27 ;  /* 0x0000001b0a00d986 */ /* 0x0001e2000c101112 */
[----:B------:R-:W-:Y:S05]  /*5070*/  @P2 BRA `(.L_x_108) ;  /* 0x0000000000042947 */ /* 0x000fea0003800000 */
[----:B------:R4:W5:Y:S02]  /*5080*/  LDG.E.U8 R7, desc[UR18][R14.64+0x1] ;  /* 0x000001120e077981 */ /* 0x000964000c1e1100 */
.L_x_108:
[----:B------:R-:W-:Y:S05]  /*5090*/  BSYNC B1 ;  /* 0x0000000000017941 */ /* 0x000fea0003800000 */
.L_x_107:
[----:B-----5:R-:W-:Y:S01]  /*50a0*/  LOP3.LUT R7, R7, 0xff, RZ, 0xc0, !PT ;  /* 0x000000ff07077812 */ /* 0x020fe200078ec0ff */
[----:B------:R-:W-:Y:S01]  /*50b0*/  BSSY B1, `(.L_x_109) ;  /* 0x000000b000017945 */ /* 0x000fe20003800000 */
[----:B------:R-:W-:Y:S02]  /*50c0*/  ISETP.LT.OR P4, PT, R35, 0x9, !P0 ;  /* 0x000000092300780c */ /* 0x000fe40004781670 */
[----:B------:R-:W-:-:S05]  /*50d0*/  F2FP.F16.E4M3.UNPACK_B R7, R7 ;  /* 0x00000007ff07723e */ /* 0x000fca00020006ff */
[----:B------:R-:W-:-:S05]  /*50e0*/  HADD2.F32 R26, -RZ, R7.H0_H0 ;  /* 0x20000007ff1a7230 */ /* 0x000fca0000004100 */
[----:B------:R-:W-:-:S04]  /*50f0*/  FMUL R7, R26, R9 ;  /* 0x000000091a077220 */ /* 0x000fc80000400000 */
[----:B------:R-:W-:-:S05]  /*5100*/  FFMA R7, R106, R8, R7 ;  /* 0x000000086a077223 */ /* 0x000fca0000000007 */
[----:B0-----:R-:W-:Y:S02]  /*5110*/  F2FP.SATFINITE.E4M3.F32.PACK_AB_MERGE_C R27, RZ, R7, RZ ;  /* 0x00000007ff1b723e */ /* 0x001fe400048070ff */
[----:B------:R-:W-:-:S03]  /*5120*/  PRMT R7, RZ, 0x7610, R7 ;  /* 0x00007610ff077816 */ /* 0x000fc60000000007 */
[----:B------:R0:W-:Y:S01]  /*5130*/  @!P2 STG.E.U8 desc[UR18][R10.64+0x1], R27 ;  /* 0x0000011b0a00a986 */ /* 0x0001e2000c101112 */
[----:B------:R-:W-:Y:S05]  /*5140*/  @P4 BRA `(.L_x_110) ;  /* 0x0000000000044947 */ /* 0x000fea0003800000 */
[----:B------:R0:W5:Y:S02]  /*5150*/  LDG.E.U8 R7, desc[UR18][R24.64+0x8] ;  /* 0x0000081218077981 */ /* 0x000164000c1e1100 */
.L_x_110:
[----:B------:R-:W-:Y:S05]  /*5160*/  BSYNC B1 ;  /* 0x0000000000017941 */ /* 0x000fea0003800000 */
.L_x_109:
        /* <DEDUP_REMOVED lines=12> */
.L_x_112:
[----:B------:R-:W-:Y:S05]  /*5230*/  BSYNC B1 ;  /* 0x0000000000017941 */ /* 0x000fea0003800000 */
.L_x_111:
        /* <DEDUP_REMOVED lines=12> */
.L_x_114:
[----:B------:R-:W-:Y:S05]  /*5300*/  BSYNC B1 ;  /* 0x0000000000017941 */ /* 0x000fea0003800000 */
.L_x_113:
        /* <DEDUP_REMOVED lines=12> */
.L_x_116:
[----:B------:R-:W-:Y:S05]  /*53d0*/  BSYNC B1 ;  /* 0x0000000000017941 */ /* 0x000fea0003800000 */
.L_x_115:
        /* <DEDUP_REMOVED lines=12> */
.L_x_118:
[----:B------:R-:W-:Y:S05]  /*54a0*/  BSYNC B1 ;  /* 0x0000000000017941 */ /* 0x000fea0003800000 */
.L_x_117:
        /* <DEDUP_REMOVED lines=12> */
.L_x_120:
[----:B------:R-:W-:Y:S05]  /*5570*/  BSYNC B1 ;  /* 0x0000000000017941 */ /* 0x000fea0003800000 */
.L_x_119:
        /* <DEDUP_REMOVED lines=12> */
.L_x_122:
[----:B------:R-:W-:Y:S05]  /*5640*/  BSYNC B1 ;  /* 0x0000000000017941 */ /* 0x000fea0003800000 */
.L_x_121:
        /* <DEDUP_REMOVED lines=12> */
.L_x_124:
[----:B------:R-:W-:Y:S05]  /*5710*/  BSYNC B1 ;  /* 0x0000000000017941 */ /* 0x000fea0003800000 */
.L_x_123:
        /* <DEDUP_REMOVED lines=12> */
.L_x_126:
[----:B------:R-:W-:Y:S05]  /*57e0*/  BSYNC B1 ;  /* 0x0000000000017941 */ /* 0x000fea0003800000 */
.L_x_125:
        /* <DEDUP_REMOVED lines=12> */
.L_x_128:
[----:B------:R-:W-:Y:S05]  /*58b0*/  BSYNC B1 ;  /* 0x0000000000017941 */ /* 0x000fea0003800000 */
.L_x_127:
        /* <DEDUP_REMOVED lines=12> */
.L_x_130:
[----:B------:R-:W-:Y:S05]  /*5980*/  BSYNC B1 ;  /* 0x0000000000017941 */ /* 0x000fea0003800000 */
.L_x_129:
        /* <DEDUP_REMOVED lines=12> */
.L_x_132:
[----:B------:R-:W-:Y:S05]  /*5a50*/  BSYNC B1 ;  /* 0x0000000000017941 */ /* 0x000fea0003800000 */
.L_x_131:
        /* <DEDUP_REMOVED lines=12> */
.L_x_134:
[----:B------:R-:W-:Y:S05]  /*5b20*/  BSYNC B1 ;  /* 0x0000000000017941 */ /* 0x000fea0003800000 */
.L_x_133:
        /* <DEDUP_REMOVED lines=12> */
.L_x_136:
[----:B------:R-:W-:Y:S05]  /*5bf0*/  BSYNC B1 ;  /* 0x0000000000017941 */ /* 0x000fea0003800000 */
.L_x_135:
        /* <DEDUP_REMOVED lines=12> */
.L_x_138:
[----:B------:R-:W-:Y:S05]  /*5cc0*/  BSYNC B1 ;  /* 0x0000000000017941 */ /* 0x000fea0003800000 */
.L_x_137:
        /* <DEDUP_REMOVED lines=12> */
.L_x_140:
[----:B------:R-:W-:Y:S05]  /*5d90*/  BSYNC B1 ;  /* 0x0000000000017941 */ /* 0x000fea0003800000 */
.L_x_139:
        /* <DEDUP_REMOVED lines=12> */
.L_x_142:
[----:B------:R-:W-:Y:S05]  /*5e60*/  BSYNC B1 ;  /* 0x0000000000017941 */ /* 0x000fea0003800000 */
.L_x_141:
        /* <DEDUP_REMOVED lines=12> */
.L_x_144:
[----:B------:R-:W-:Y:S05]  /*5f30*/  BSYNC B1 ;  /* 0x0000000000017941 */ /* 0x000fea0003800000 */
.L_x_143:
        /* <DEDUP_REMOVED lines=12> */
.L_x_146:
[----:B------:R-:W-:Y:S05]  /*6000*/  BSYNC B1 ;  /* 0x0000000000017941 */ /* 0x000fea0003800000 */
.L_x_145:
        /* <DEDUP_REMOVED lines=12> */
.L_x_148:
[----:B------:R-:W-:Y:S05]  /*60d0*/  BSYNC B1 ;  /* 0x0000000000017941 */ /* 0x000fea0003800000 */
.L_x_147:
        /* <DEDUP_REMOVED lines=12> */
.L_x_150:
[----:B------:R-:W-:Y:S05]  /*61a0*/  BSYNC B1 ;  /* 0x0000000000017941 */ /* 0x000fea0003800000 */
.L_x_149:
        /* <DEDUP_REMOVED lines=12> */
.L_x_152:
[----:B------:R-:W-:Y:S05]  /*6270*/  BSYNC B1 ;  /* 0x0000000000017941 */ /* 0x000fea0003800000 */
.L_x_151:
        /* <DEDUP_REMOVED lines=12> */
.L_x_154:
[----:B------:R-:W-:Y:S05]  /*6340*/  BSYNC B1 ;  /* 0x0000000000017941 */ /* 0x000fea0003800000 */
.L_x_153:
        /* <DEDUP_REMOVED lines=12> */
.L_x_156:
[----:B------:R-:W-:Y:S05]  /*6410*/  BSYNC B1 ;  /* 0x0000000000017941 */ /* 0x000fea0003800000 */
.L_x_155:
        /* <DEDUP_REMOVED lines=12> */
.L_x_158:
[----:B------:R-:W-:Y:S05]  /*64e0*/  BSYNC B1 ;  /* 0x0000000000017941 */ /* 0x000fea0003800000 */
.L_x_157:
        /* <DEDUP_REMOVED lines=12> */
.L_x_160:
[----:B------:R-:W-:Y:S05]  /*65b0*/  BSYNC B1 ;  /* 0x0000000000017941 */ /* 0x000fea0003800000 */
.L_x_159:
        /* <DEDUP_REMOVED lines=12> */
.L_x_162:
[----:B------:R-:W-:Y:S05]  /*6680*/  BSYNC B1 ;  /* 0x0000000000017941 */ /* 0x000fea0003800000 */
.L_x_161:
        /* <DEDUP_REMOVED lines=12> */
.L_x_164:
[----:B------:R-:W-:Y:S05]  /*6750*/  BSYNC B1 ;  /* 0x0000000000017941 */ /* 0x000fea0003800000 */
.L_x_163:
[----:B------:R-:W-:Y:S05]  /*6760*/  @P1 BRA `(.L_x_165) ;  /* 0x0000001000301947 */ /* 0x000fea0003800000 */
[----:B-----5:R-:W-:-:S04]  /*6770*/  LOP3.LUT R7, R7, 0xff, RZ, 0xc0, !PT ;  /* 0x000000ff07077812 */ /* 0x020fc800078ec0ff */
[----:B------:R-:W-:-:S05]  /*6780*/  F2FP.F16.E4M3.UNPACK_B R7, R7 ;  /* 0x00000007ff07723e */ /* 0x000fca00020006ff */
[----:B------:R-:W-:-:S05]  /*6790*/  HADD2.F32 R12, -RZ, R7.H0_H0 ;  /* 0x20000007ff0c7230 */ /* 0x000fca0000004100 */
[----:B------:R-:W-:-:S04]  /*67a0*/  FMUL R7, R12, R9 ;  /* 0x000000090c077220 */ /* 0x000fc80000400000 */
[----:B------:R-:W-:-:S05]  /*67b0*/  FFMA R7, R18, R8, R7 ;  /* 0x0000000812077223 */ /* 0x000fca0000000007 */
[----:B------:R-:W-:-:S05]  /*67c0*/  F2FP.SATFINITE.E4M3.F32.PACK_AB_MERGE_C R7, RZ, R7, RZ ;  /* 0x00000007ff07723e */ /* 0x000fca00048070ff */
[----:B------:R0:W-:Y:S01]  /*67d0*/  STG.E.U8 desc[UR18][R10.64+0x39], R7 ;  /* 0x000039070a007986 */ /* 0x0001e2000c101112 */
[----:B------:R-:W-:Y:S05]  /*67e0*/  BRA `(.L_x_165) ;  /* 0x0000001000107947 */ /* 0x000fea0003800000 */
.L_x_36:
[C---:B------:R-:W-:Y:S01]  /*67f0*/  ISETP.GE.AND P0, PT, R36.reuse, 0x1, PT ;  /* 0x000000012400780c */ /* 0x040fe20003f06270 */
[-C--:B--2---:R-:W-:Y:S01]  /*6800*/  FMUL R145, R145, R8.reuse ;  /* 0x0000000891917220 */ /* 0x084fe20000400000 */
[----:B------:R-:W-:Y:S01]  /*6810*/  ISETP.GE.AND P2, PT, R36, 0x9, PT ;  /* 0x000000092400780c */ /* 0x000fe20003f46270 */
[-C--:B------:R-:W-:Y:S01]  /*6820*/  FMUL R140, R140, R8.reuse ;  /* 0x000000088c8c7220 */ /* 0x080fe20000400000 */
[----:B------:R-:W-:Y:S01]  /*6830*/  ISETP.LT.OR P1, PT, R35, 0x1, !P0 ;  /* 0x000000012300780c */ /* 0x000fe20004721670 */
[-C--:B------:R-:W-:Y:S01]  /*6840*/  FMUL R143, R143, R8.reuse ;  /* 0x000000088f8f7220 */ /* 0x080fe20000400000 */
[----:B------:R-:W-:Y:S01]  /*6850*/  F2FP.SATFINITE.E4M3.F32.PACK_AB_MERGE_C R145, RZ, R145, RZ ;  /* 0x00000091ff91723e */ /* 0x000fe200048070ff */
[-C--:B------:R-:W-:Y:S01]  /*6860*/  FMUL R138, R138, R8.reuse ;  /* 0x000000088a8a7220 */ /* 0x080fe20000400000 */
[----:B------:R-:W-:Y:S01]  /*6870*/  ISETP.LT.OR P4, PT, R35, 0x2, !P0 ;  /* 0x000000022300780c */ /* 0x000fe20004781670 */
[-C--:B------:R-:W-:Y:S01]  /*6880*/  FMUL R141, R141, R8.reuse ;  /* 0x000000088d8d7220 */ /* 0x080fe20000400000 */
[C---:B------:R-:W-:Y:S01]  /*6890*/  ISETP.LT.OR P5, PT, R35.reuse, 0x1, !P2 ;  /* 0x000000012300780c */ /* 0x040fe200057a1670 */
[-C--:B------:R-:W-:Y:S01]  /*68a0*/  FMUL R136, R136, R8.reuse ;  /* 0x0000000888887220 */ /* 0x080fe20000400000 */
[----:B------:R-:W-:Y:S01]  /*68b0*/  ISETP.LT.OR P6, PT, R35, 0x2, !P2 ;  /* 0x000000022300780c */ /* 0x000fe200057c1670 */
[----:B------:R-:W-:Y:S01]  /*68c0*/  FMUL R139, R139, R8 ;  /* 0x000000088b8b7220 */ /* 0x000fe20000400000 */
[----:B------:R-:W-:Y:S01]  /*68d0*/  F2FP.SATFINITE.E4M3.F32.PACK_AB_MERGE_C R7, RZ, R140, RZ ;  /* 0x0000008cff07723e */ /* 0x000fe200048070ff */
[-C--:B------:R-:W-:Y:S01]  /*68e0*/  FMUL R134, R134, R8.reuse ;  /* 0x0000000886867220 */ /* 0x080fe20000400000 */
[----:B------:R-:W-:Y:S01]  /*68f0*/  F2FP.SATFINITE.E4M3.F32.PACK_AB_MERGE_C R143, RZ, R143, RZ ;  /* 0x0000008fff8f723e */ /* 0x000fe200048070ff */
[----:B------:R-:W-:Y:S01]  /*6900*/  @!P1 STG.E.U8 desc[UR18][R24.64], R145 ;  /* 0x0000009118009986 */ /* 0x000fe2000c101112 */
[----:B------:R-:W-:Y:S01]  /*6910*/  ISETP.LT.OR P1, PT, R35, 0x9, !P0 ;  /* 0x000000092300780c */ /* 0x000fe20004721670 */
[----:B------:R-:W-:Y:S01]  /*6920*/  FMUL R137, R137, R8 ;  /* 0x0000000889897220 */ /* 0x000fe20000400000 */
[----:B------:R-:W-:Y:S01]  /*6930*/  F2FP.SATFINITE.E4M3.F32.PACK_AB_MERGE_C R27, RZ, R138, RZ ;  /* 0x0000008aff1b723e */ /* 0x000fe200048070ff */
[----:B------:R0:W-:Y:S01]  /*6940*/  @!P4 STG.E.U8 desc[UR18][R24.64+0x1], R7 ;  /* 0x000001071800c986 */ /* 0x0001e2000c101112 */
[----:B------:R-:W-:Y:S01]  /*6950*/  F2FP.SATFINITE.E4M3.F32.PACK_AB_MERGE_C R141, RZ, R141, RZ ;  /* 0x0000008dff8d723e */ /* 0x000fe200048070ff */
[-C--:B------:R-:W-:Y:S01]  /*6960*/  FMUL R132, R132, R8.reuse ;  /* 0x0000000884847220 */ /* 0x080fe20000400000 */
[C---:B------:R-:W-:Y:S01]  /*6970*/  ISETP.LT.OR P4, PT, R35.reuse, 0xa, !P0 ;  /* 0x0000000a2300780c */ /* 0x040fe20004781670 */
[----:B------:R-:W-:Y:S01]  /*6980*/  @!P5 STG.E.U8 desc[UR18][R14.64], R143 ;  /* 0x0000008f0e00d986 */ /* 0x000fe2000c101112 */
[----:B------:R-:W-:Y:S01]  /*6990*/  ISETP.LT.OR P5, PT, R35, 0x9, !P2 ;  /* 0x000000092300780c */ /* 0x000fe200057a1670 */
[-C--:B------:R-:W-:Y:S01]  /*69a0*/  FMUL R135, R135, R8.reuse ;  /* 0x0000000887877220 */ /* 0x080fe20000400000 */
[----:B------:R-:W-:Y:S01]  /*69b0*/  F2FP.SATFINITE.E4M3.F32.PACK_AB_MERGE_C R139, RZ, R139, RZ ;  /* 0x0000008bff8b723e */ /* 0x000fe200048070ff */
[----:B------:R1:W-:Y:S01]  /*69c0*/  @!P6 STG.E.U8 desc[UR18][R14.64+0x1], R27 ;  /* 0x0000011b0e00e986 */ /* 0x0003e2000c101112 */
[C---:B------:R-:W-:Y:S01]  /*69d0*/  ISETP.LT.OR P6, PT, R35.reuse, 0xa, !P2 ;  /* 0x0000000a2300780c */ /* 0x040fe200057c1670 */
[-C--:B------:R-:W-:Y:S01]  /*69e0*/  FMUL R130, R130, R8.reuse ;  /* 0x0000000882827220 */ /* 0x080fe20000400000 */
[----:B------:R-:W-:Y:S01]  /*69f0*/  F2FP.SATFINITE.E4M3.F32.PACK_AB_MERGE_C R137, RZ, R137, RZ ;  /* 0x00000089ff89723e */ /* 0x000fe200048070ff */
[----:B------:R-:W-:Y:S01]  /*6a00*/  @!P1 STG.E.U8 desc[UR18][R24.64+0x8], R141 ;  /* 0x0000088d18009986 */ /* 0x000fe2000c101112 */
[----:B------:R-:W-:Y:S01]  /*6a10*/  ISETP.LT.OR P1, PT, R35, 0x11, !P0 ;  /* 0x000000112300780c */ /* 0x000fe20004721670 */
[----:B------:R-:W-:Y:S01]  /*6a20*/  FMUL R133, R133, R8 ;  /* 0x0000000885857220 */ /* 0x000fe20000400000 */
[----:B0-----:R-:W-:Y:S01]  /*6a30*/  F2FP.SATFINITE.E4M3.F32.PACK_AB_MERGE_C R7, RZ, R136, RZ ;  /* 0x00000088ff07723e */ /* 0x001fe200048070ff */
[-C--:B------:R-:W-:Y:S01]  /*6a40*/  FMUL R128, R128, R8.reuse ;  /* 0x0000000880807220 */ /* 0x080fe20000400000 */
[----:B------:R-:W-:Y:S01]  /*6a50*/  F2FP.SATFINITE.E4M3.F32.PACK_AB_MERGE_C R135, RZ, R135, RZ ;  /* 0x00000087ff87723e */ /* 0x000fe200048070ff */
[----:B------:R-:W-:Y:S01]  /*6a60*/  FMUL R131, R131, R8 ;  /* 0x0000000883837220 */ /* 0x000fe20000400000 */
[----:B------:R-:W-:Y:S01]  /*6a70*/  F2FP.SATFINITE.E4M3.F32.PACK_AB_MERGE_C R133, RZ, R133, RZ ;  /* 0x00000085ff85723e */ /* 0x000fe200048070ff */
[----:B------:R0:W-:Y:S01]  /*6a80*/  @!P4 STG.E.U8 desc[UR18][R24.64+0x9], R7 ;  /* 0x000009071800c986 */ /* 0x0001e2000c101112 */
[----:B-1----:R-:W-:Y:S01]  /*6a90*/  F2FP.SATFINITE.E4M3.F32.PACK_AB_MERGE_C R27, RZ, R134, RZ ;  /* 0x00000086ff1b723e */ /* 0x002fe200048070ff */
        /* <DEDUP_REMOVED lines=15> */
[-C--:B------:R-:W-:Y:S01]  /*6b90*/  FMUL R125, R125, R8.reuse ;  /* 0x000000087d7d7220 */ /* 0x080fe20000400000 */
[----:B------:R-:W-:Y:S01]  /*6ba0*/  FMUL R120, R120, R8 ;  /* 0x0000000878787220 */ /* 0x000fe20000400000 */
[----:B------:R-:W-:Y:S01]  /*6bb0*/  F2FP.SATFINITE.E4M3.F32.PACK_AB_MERGE_C R127, RZ, R127, RZ ;  /* 0x0000007fff7f723e */ /* 0x000fe200048070ff */
[----:B------:R0:W-:Y:S01]  /*6bc0*/  @!P4 STG.E.U8 desc[UR18][R24.64+0x11], R7 ;  /* 0x000011071800c986 */ /* 0x0001e2000c101112 */
[----:B-1----:R-:W-:Y:S01]  /*6bd0*/  F2FP.SATFINITE.E4M3.F32.PACK_AB_MERGE_C R27, RZ, R130, RZ ;  /* 0x00000082ff1b723e */ /* 0x002fe200048070ff */
[-C--:B------:R-:W-:Y:S01]  /*6be0*/  FMUL R123, R123, R8.reuse ;  /* 0x000000087b7b7220 */ /* 0x080fe20000400000 */
[C---:B------:R-:W-:Y:S01]  /*6bf0*/  ISETP.LT.OR P4, PT, R35.reuse, 0x1a, !P0 ;  /* 0x0000001a2300780c */ /* 0x040fe20004781670 */
[----:B------:R-:W-:Y:S01]  /*6c00*/  @!P5 STG.E.U8 desc[UR18][R14.64+0x10], R135 ;  /* 0x000010870e00d986 */ /* 0x000fe2000c101112 */
[C---:B------:R-:W-:Y:S01]  /*6c10*/  ISETP.LT.OR P5, PT, R35.reuse, 0x19, !P2 ;  /* 0x000000192300780c */ /* 0x040fe200057a1670 */
[-C--:B------:R-:W-:Y:S01]  /*6c20*/  FMUL R118, R118, R8.reuse ;  /* 0x0000000876767220 */ /* 0x080fe20000400000 */
[----:B------:R-:W-:Y:S01]  /*6c30*/  F2FP.SATFINITE.E4M3.F32.PACK_AB_MERGE_C R125, RZ, R125, RZ ;  /* 0x0000007dff7d723e */ /* 0x000fe200048070ff */
[----:B------:R1:W-:Y:S01]  /*6c40*/  @!P6 STG.E.U8 desc[UR18][R14.64+0x11], R27 ;  /* 0x0000111b0e00e986 */ /* 0x0003e2000c101112 */
[----:B------:R-:W-:Y:S01]  /*6c50*/  ISETP.LT.OR P6, PT, R35, 0x1a, !P2 ;  /* 0x0000001a2300780c */ /* 0x000fe200057c1670 */
        /* <DEDUP_REMOVED lines=8> */
[-C--:B------:R-:W-:Y:S01]  /*6ce0*/  FMUL R114, R114, R8.reuse ;  /* 0x0000000872727220 */ /* 0x080fe20000400000 */
[----:B------:R-:W-:Y:S01]  /*6cf0*/  FMUL R112, R112, R8 ;  /* 0x0000000870707220 */ /* 0x000fe20000400000 */
[----:B-1----:R-:W-:Y:S01]  /*6d00*/  F2FP.SATFINITE.E4M3.F32.PACK_AB_MERGE_C R27, RZ, R126, RZ ;  /* 0x0000007eff1b723e */ /* 0x002fe200048070ff */
[----:B------:R0:W-:Y:S01]  /*6d10*/  @!P4 STG.E.U8 desc[UR18][R24.64+0x19], R7 ;  /* 0x000019071800c986 */ /* 0x0001e2000c101112 */
[----:B------:R-:W-:Y:S01]  /*6d20*/  ISETP.LT.OR P4, PT, R35, 0x22, !P0 ;  /* 0x000000222300780c */ /* 0x000fe20004781670 */
[-C--:B------:R-:W-:Y:S01]  /*6d30*/  FMUL R117, R117, R8.reuse ;  /* 0x0000000875757220 */ /* 0x080fe20000400000 */
[----:B------:R-:W-:Y:S01]  /*6d40*/  F2FP.SATFINITE.E4M3.F32.PACK_AB_MERGE_C R119, RZ, R119, RZ ;  /* 0x00000077ff77723e */ /* 0x000fe200048070ff */
[----:B------:R-:W-:Y:S01]  /*6d50*/  @!P5 STG.E.U8 desc[UR18][R14.64+0x18], R131 ;  /* 0x000018830e00d986 */ /* 0x000fe2000c101112 */
[----:B------:R-:W-:Y:S01]  /*6d60*/  ISETP.LT.OR P5, PT, R35, 0x21, !P2 ;  /* 0x000000212300780c */ /* 0x000fe200057a1670 */
[----:B------:R-:W-:Y:S01]  /*6d70*/  FMUL R115, R115, R8 ;  /* 0x0000000873737220 */ /* 0x000fe20000400000 */
[----:B------:R-:W-:Y:S01]  /*6d80*/  F2FP.SATFINITE.E4M3.F32.PACK_AB_MERGE_C R29, RZ, R112, RZ ;  /* 0x00000070ff1d723e */ /* 0x000fe200048070ff */
[----:B------:R1:W-:Y:S01]  /*6d90*/  @!P6 STG.E.U8 desc[UR18][R14.64+0x19], R27 ;  /* 0x0000191b0e00e986 */ /* 0x0003e2000c101112 */
[----:B------:R-:W-:Y:S01]  /*6da0*/  ISETP.LT.OR P6, PT, R35, 0x22, !P2 ;  /* 0x000000222300780c */ /* 0x000fe200057c1670 */
[-C--:B------:R-:W-:Y:S01]  /*6db0*/  FMUL R110, R110, R8.reuse ;  /* 0x000000086e6e7220 */ /* 0x080fe20000400000 */
[-C--:B------:R-:W-:Y:S01]  /*6dc0*/  FMUL R113, R113, R8.reuse ;  /* 0x0000000871717220 */ /* 0x080fe20000400000 */
        /* <DEDUP_REMOVED lines=39> */
[-C--:B------:R-:W-:Y:S01]  /*7040*/  FMUL R101, R101, R8.reuse ;  /* 0x0000000865657220 */ /* 0x080fe20000400000 */
[----:B------:R-:W-:Y:S01]  /*7050*/  @!P1 STG.E.U8 desc[UR18][R24.64+0x30], R121 ;  /* 0x0000307918009986 */ /* 0x000fe2000c101112 */
[----:B------:R-:W-:Y:S01]  /*7060*/  ISETP.LT.OR P1, PT, R35, 0x39, !P0 ;  /* 0x000000392300780c */ /* 0x000fe20004721670 */
[-C--:B------:R-:W-:Y:S01]  /*7070*/  FMUL R99, R99, R8.reuse ;  /* 0x0000000863637220 */ /* 0x080fe20000400000 */
[----:B------:R-:W-:Y:S01]  /*7080*/  ISETP.LT.OR P0, PT, R35, 0x3a, !P0 ;  /* 0x0000003a2300780c */ /* 0x000fe20004701670 */
[----:B------:R-:W-:Y:S01]  /*7090*/  FMUL R94, R94, R8 ;  /* 0x000000085e5e7220 */ /* 0x000fe20000400000 */
[----:B0-----:R-:W-:Y:S01]  /*70a0*/  F2FP.SATFINITE.E4M3.F32.PACK_AB_MERGE_C R7, RZ, R116, RZ ;  /* 0x00000074ff07723e */ /* 0x001fe200048070ff */
[-C--:B------:R-:W-:Y:S01]  /*70b0*/  FMUL R92, R92, R8.reuse ;  /* 0x000000085c5c7220 */ /* 0x080fe20000400000 */
[----:B------:R-:W-:Y:S01]  /*70c0*/  F2FP.SATFINITE.E4M3.F32.PACK_AB_MERGE_C R103, RZ, R103, RZ ;  /* 0x00000067ff67723e */ /* 0x000fe200048070ff */
[----:B------:R-:W-:Y:S01]  /*70d0*/  FMUL R95, R95, R8 ;  /* 0x000000085f5f7220 */ /* 0x000fe20000400000 */
[----:B-1----:R-:W-:Y:S01]  /*70e0*/  F2FP.SATFINITE.E4M3.F32.PACK_AB_MERGE_C R27, RZ, R114, RZ ;  /* 0x00000072ff1b723e */ /* 0x002fe200048070ff */
[----:B------:R0:W-:Y:S01]  /*70f0*/  @!P4 STG.E.U8 desc[UR18][R24.64+0x31], R7 ;  /* 0x000031071800c986 */ /* 0x0001e2000c101112 */
[----:B------:R-:W-:Y:S01]  /*7100*/  ISETP.LT.OR P4, PT, R35, 0x39, !P2 ;  /* 0x000000392300780c */ /* 0x000fe20005781670 */
[-C--:B------:R-:W-:Y:S01]  /*7110*/  FMUL R97, R97, R8.reuse ;  /* 0x0000000861617220 */ /* 0x080fe20000400000 */
[----:B------:R-:W-:Y:S01]  /*7120*/  ISETP.LT.OR P2, PT, R35, 0x3a, !P2 ;  /* 0x0000003a2300780c */ /* 0x000fe20005741670 */
[----:B------:R-:W-:Y:S01]  /*7130*/  @!P5 STG.E.U8 desc[UR18][R14.64+0x30], R119 ;  /* 0x000030770e00d986 */ /* 0x000fe2000c101112 */
[----:B------:R-:W-:Y:S01]  /*7140*/  F2FP.SATFINITE.E4M3.F32.PACK_AB_MERGE_C R101, RZ, R101, RZ ;  /* 0x00000065ff65723e */ /* 0x000fe200048070ff */
[-C--:B------:R-:W-:Y:S01]  /*7150*/  FMUL R90, R90, R8.reuse ;  /* 0x000000085a5a7220 */ /* 0x080fe20000400000 */
[----:B------:R-:W-:Y:S01]  /*7160*/  F2FP.SATFINITE.E4M3.F32.PACK_AB_MERGE_C R99, RZ, R99, RZ ;  /* 0x00000063ff63723e */ /* 0x000fe200048070ff */
[----:B------:R-:W-:Y:S01]  /*7170*/  @!P6 STG.E.U8 desc[UR18][R14.64+0x31], R27 ;  /* 0x0000311b0e00e986 */ /* 0x000fe2000c101112 */
[----:B------:R-:W-:Y:S01]  /*7180*/  F2FP.SATFINITE.E4M3.F32.PACK_AB_MERGE_C R95, RZ, R95, RZ ;  /* 0x0000005fff5f723e */ /* 0x000fe200048070ff */
[-C--:B------:R-:W-:Y:S01]  /*7190*/  FMUL R22, R22, R8.reuse ;  /* 0x0000000816167220 */ /* 0x080fe20000400000 */
[-C--:B------:R-:W-:Y:S01]  /*71a0*/  FMUL R93, R93, R8.reuse ;  /* 0x000000085d5d7220 */ /* 0x080fe20000400000 */
[----:B------:R-:W-:Y:S01]  /*71b0*/  @!P0 STG.E.U8 desc[UR18][R24.64+0x39], R29 ;  /* 0x0000391d18008986 */ /* 0x000fe2000c101112 */
[----:B------:R-:W-:Y:S01]  /*71c0*/  ISETP.GE.AND P0, PT, R36, 0x81, PT ;  /* 0x000000812400780c */ /* 0x000fe20003f06270 */
[----:B------:R-:W-:Y:S01]  /*71d0*/  FMUL R91, R91, R8 ;  /* 0x000000085b5b7220 */ /* 0x000fe20000400000 */
[----:B0-----:R-:W-:Y:S01]  /*71e0*/  F2FP.SATFINITE.E4M3.F32.PACK_AB_MERGE_C R7, RZ, R110, RZ ;  /* 0x0000006eff07723e */ /* 0x001fe200048070ff */
[----:B------:R0:W-:Y:S01]  /*71f0*/  @!P1 STG.E.U8 desc[UR18][R24.64+0x38], R117 ;  /* 0x0000387518009986 */ /* 0x0001e2000c101112 */
[C---:B------:R-:W-:Y:S01]  /*7200*/  ISETP.LT.OR P6, PT, R35.reuse, 0x1, !P0 ;  /* 0x000000012300780c */ /* 0x040fe200047c1670 */
[-C--:B------:R-:W-:Y:S01]  /*7210*/  FMUL R88, R88, R8.reuse ;  /* 0x0000000858587220 */ /* 0x080fe20000400000 */
[----:B------:R-:W-:Y:S01]  /*7220*/  ISETP.LT.OR P5, PT, R35, 0x2, !P0 ;  /* 0x000000022300780c */ /* 0x000fe200047a1670 */
[----:B------:R-:W-:Y:S01]  /*7230*/  @!P4 STG.E.U8 desc[UR18][R14.64+0x38], R115 ;  /* 0x000038730e00c986 */ /* 0x000fe2000c101112 */
[----:B------:R-:W-:Y:S01]  /*7240*/  ISETP.GE.AND P1, PT, R36, 0x89, PT ;  /* 0x000000892400780c */ /* 0x000fe20003f26270 */
[-C--:B------:R-:W-:Y:S01]  /*7250*/  FMUL R21, R21, R8.reuse ;  /* 0x0000000815157220 */ /* 0x080fe20000400000 */
[----:B------:R-:W-:Y:S01]  /*7260*/  F2FP.SATFINITE.E4M3.F32.PACK_AB_MERGE_C R97, RZ, R97, RZ ;  /* 0x00000061ff61723e */ /* 0x000fe200048070ff */
[----:B------:R1:W-:Y:S01]  /*7270*/  @!P2 STG.E.U8 desc[UR18][R14.64+0x39], R7 ;  /* 0x000039070e00a986 */ /* 0x0003e2000c101112 */
[----:B------:R-:W-:Y:S01]  /*7280*/  ISETP.LT.OR P4, PT, R35, 0x1, !P1 ;  /* 0x000000012300780c */ /* 0x000fe20004f81670 */
[-C--:B------:R-:W-:Y:S01]  /*7290*/  FMUL R89, R89, R8.reuse ;  /* 0x0000000859597220 */ /* 0x080fe20000400000 */
[----:B------:R-:W-:Y:S01]  /*72a0*/  ISETP.LT.OR P2, PT, R35, 0xa, !P0 ;  /* 0x0000000a2300780c */ /* 0x000fe20004741670 */
[----:B------:R-:W-:Y:S01]  /*72b0*/  FMUL R23, R23, R8 ;  /* 0x0000000817177220 */ /* 0x000fe20000400000 */
[----:B0-----:R-:W-:Y:S01]  /*72c0*/  F2FP.SATFINITE.E4M3.F32.PACK_AB_MERGE_C R25, RZ, R108, RZ ;  /* 0x0000006cff19723e */ /* 0x001fe200048070ff */
[----:B------:R-:W-:Y:S01]  /*72d0*/  @!P6 STG.E.U8 desc[UR18][R12.64], R113 ;  /* 0x000000710c00e986 */ /* 0x000fe2000c101112 */
[C---:B------:R-:W-:Y:S01]  /*72e0*/  ISETP.LT.OR P6, PT, R35.reuse, 0x2, !P1 ;  /* 0x000000022300780c */ /* 0x040fe20004fc1670 */
[-C--:B------:R-:W-:Y:S01]  /*72f0*/  FMUL R20, R20, R8.reuse ;  /* 0x0000000814147220 */ /* 0x080fe20000400000 */
[----:B------:R-:W-:Y:S01]  /*7300*/  F2FP.SATFINITE.E4M3.F32.PACK_AB_MERGE_C R93, RZ, R93, RZ ;  /* 0x0000005dff5d723e */ /* 0x000fe200048070ff */
[----:B------:R-:W-:Y:S01]  /*7310*/  @!P5 STG.E.U8 desc[UR18][R12.64+0x1], R25 ;  /* 0x000001190c00d986 */ /* 0x000fe2000c101112 */
[----:B------:R-:W-:Y:S01]  /*7320*/  ISETP.LT.OR P5, PT, R35, 0x9, !P0 ;  /* 0x000000092300780c */ /* 0x000fe200047a1670 */
[----:B------:R-:W-:Y:S01]  /*7330*/  FMUL R17, R17, R8 ;  /* 0x0000000811117220 */ /* 0x000fe20000400000 */
[----:B-1----:R-:W-:Y:S01]  /*7340*/  F2FP.SATFINITE.E4M3.F32.PACK_AB_MERGE_C R7, RZ, R106, RZ ;  /* 0x0000006aff07723e */ /* 0x002fe200048070ff */
[----:B------:R-:W-:Y:S01]  /*7350*/  @!P4 STG.E.U8 desc[UR18][R10.64], R111 ;  /* 0x0000006f0a00c986 */ /* 0x000fe2000c101112 */
[----:B------:R-:W-:Y:S01]  /*7360*/  F2FP.SATFINITE.E4M3.F32.PACK_AB_MERGE_C R15, RZ, R104, RZ ;  /* 0x00000068ff0f723e */ /* 0x000fe200048070ff */
[-C--:B------:R-:W-:Y:S01]  /*7370*/  FMUL R16, R16, R8.reuse ;  /* 0x0000000810107220 */ /* 0x080fe20000400000 */
[----:B------:R-:W-:Y:S01]  /*7380*/  ISETP.LT.OR P4, PT, R35, 0x9, !P1 ;  /* 0x000000092300780c */ /* 0x000fe20004f81670 */
[-C--:B------:R-:W-:Y:S01]  /*7390*/  FMUL R19, R19, R8.reuse ;  /* 0x0000000813137220 */ /* 0x080fe20000400000 */
[----:B------:R-:W-:Y:S01]  /*73a0*/  F2FP.SATFINITE.E4M3.F32.PACK_AB_MERGE_C R91, RZ, R91, RZ ;  /* 0x0000005bff5b723e */ /* 0x000fe200048070ff */
[----:B------:R0:W-:Y:S01]  /*73b0*/  @!P6 STG.E.U8 desc[UR18][R10.64+0x1], R7 ;  /* 0x000001070a00e986 */ /* 0x0001e2000c101112 */
[C---:B------:R-:W-:Y:S01]  /*73c0*/  ISETP.LT.OR P6, PT, R35.reuse, 0xa, !P1 ;  /* 0x0000000a2300780c */ /* 0x040fe20004fc1670 */
[----:B------:R-:W-:Y:S01]  /*73d0*/  FMUL R18, R18, R8 ;  /* 0x0000000812127220 */ /* 0x000fe20000400000 */
[----:B------:R-:W-:Y:S01]  /*73e0*/  F2FP.SATFINITE.E4M3.F32.PACK_AB_MERGE_C R21, RZ, R21, RZ ;  /* 0x00000015ff15723e */ /* 0x000fe200048070ff */
[----:B------:R1:W-:Y:S01]  /*73f0*/  @!P2 STG.E.U8 desc[UR18][R12.64+0x9], R15 ;  /* 0x0000090f0c00a986 */ /* 0x0003e2000c101112 */
[----:B------:R-:W-:-:S02]  /*7400*/  ISETP.LT.OR P2, PT, R35, 0x12, !P0 ;  /* 0x000000122300780c */ /* 0x000fc40004741670 */
[----:B------:R-:W-:Y:S01]  /*7410*/  F2FP.SATFINITE.E4M3.F32.PACK_AB_MERGE_C R89, RZ, R89, RZ ;  /* 0x00000059ff59723e */ /* 0x000fe200048070ff */
[----:B------:R-:W-:Y:S01]  /*7420*/  @!P5 STG.E.U8 desc[UR18][R12.64+0x8], R107 ;  /* 0x0000086b0c00d986 */ /* 0x000fe2000c101112 */
[C---:B------:R-:W-:Y:S02]  /*7430*/  ISETP.LT.OR P5, PT, R35.reuse, 0x11, !P0 ;  /* 0x000000112300780c */ /* 0x040fe400047a1670 */
[----:B------:R-:W-:Y:S01]  /*7440*/  F2FP.SATFINITE.E4M3.F32.PACK_AB_MERGE_C R23, RZ, R23, RZ ;  /* 0x00000017ff17723e */ /* 0x000fe200048070ff */
[----:B------:R-:W-:Y:S01]  /*7450*/  @!P4 STG.E.U8 desc[UR18][R10.64+0x8], R109 ;  /* 0x0000086d0a00c986 */ /* 0x000fe2000c101112 */
[----:B0-----:R-:W-:Y:S02]  /*7460*/  F2FP.SATFINITE.E4M3.F32.PACK_AB_MERGE_C R7, RZ, R102, RZ ;  /* 0x00000066ff07723e */ /* 0x001fe400048070ff */
[C---:B------:R-:W-:Y:S02]  /*7470*/  ISETP.LT.OR P4, PT, R35.reuse, 0x11, !P1 ;  /* 0x000000112300780c */ /* 0x040fe40004f81670 */
[----:B-1----:R-:W-:Y:S01]  /*7480*/  F2FP.SATFINITE.E4M3.F32.PACK_AB_MERGE_C R15, RZ, R98, RZ ;  /* 0x00000062ff0f723e */ /* 0x002fe200048070ff */
[----:B------:R0:W-:Y:S01]  /*7490*/  @!P6 STG.E.U8 desc[UR18][R10.64+0x9], R7 ;  /* 0x000009070a00e986 */ /* 0x0001e2000c101112 */
[----:B------:R-:W-:-:S02]  /*74a0*/  ISETP.LT.OR P6, PT, R35, 0x12, !P1 ;  /* 0x000000122300780c */ /* 0x000fc40004fc1670 */
[----:B------:R-:W-:Y:S01]  /*74b0*/  F2FP.SATFINITE.E4M3.F32.PACK_AB_MERGE_C R17, RZ, R17, RZ ;  /* 0x00000011ff11723e */ /* 0x000fe200048070ff */
[----:B------:R1:W-:Y:S01]  /*74c0*/  @!P2 STG.E.U8 desc[UR18][R12.64+0x11], R15 ;  /* 0x0000110f0c00a986 */ /* 0x0003e2000c101112 */
[C---:B------:R-:W-:Y:S02]  /*74d0*/  ISETP.LT.OR P2, PT, R35.reuse, 0x1a, !P0 ;  /* 0x0000001a2300780c */ /* 0x040fe40004741670 */
[----:B------:R-:W-:Y:S01]  /*74e0*/  F2FP.SATFINITE.E4M3.F32.PACK_AB_MERGE_C R19, RZ, R19, RZ ;  /* 0x00000013ff13723e */ /* 0x000fe200048070ff */
[----:B------:R-:W-:Y:S01]  /*74f0*/  @!P5 STG.E.U8 desc[UR18][R12.64+0x10], R105 ;  /* 0x000010690c00d986 */ /* 0x000fe2000c101112 */
[C---:B------:R-:W-:Y:S02]  /*7500*/  ISETP.LT.OR P5, PT, R35.reuse, 0x19, !P0 ;  /* 0x000000192300780c */ /* 0x040fe400047a1670 */
[----:B0-----:R-:W-:Y:S01]  /*7510*/  F2FP.SATFINITE.E4M3.F32.PACK_AB_MERGE_C R7, RZ, R100, RZ ;  /* 0x00000064ff07723e */ /* 0x001fe200048070ff */
[----:B------:R-:W-:Y:S01]  /*7520*/  @!P4 STG.E.U8 desc[UR18][R10.64+0x10], R103 ;  /* 0x000010670a00c986 */ /* 0x000fe2000c101112 */
[----:B------:R-:W-:-:S02]  /*7530*/  ISETP.LT.OR P4, PT, R35, 0x19, !P1 ;  /* 0x000000192300780c */ /* 0x000fc40004f81670 */
[----:B-1----:R-:W-:Y:S01]  /*7540*/  F2FP.SATFINITE.E4M3.F32.PACK_AB_MERGE_C R15, RZ, R96, RZ ;  /* 0x00000060ff0f723e */ /* 0x002fe200048070ff */
[----:B------:R0:W-:Y:S01]  /*7550*/  @!P6 STG.E.U8 desc[UR18][R10.64+0x11], R7 ;  /* 0x000011070a00e986 */ /* 0x0001e2000c101112 */
[----:B------:R-:W-:-:S03]  /*7560*/  ISETP.LT.OR P6, PT, R35, 0x1a, !P1 ;  /* 0x0000001a2300780c */ /* 0x000fc60004fc1670 */
[----:B------:R1:W-:Y:S01]  /*7570*/  @!P2 STG.E.U8 desc[UR18][R12.64+0x19], R15 ;  /* 0x0000190f0c00a986 */ /* 0x0003e2000c101112 */
[----:B------:R-:W-:-:S03]  /*7580*/  ISETP.LT.OR P2, PT, R35, 0x22, !P0 ;  /* 0x000000222300780c */ /* 0x000fc60004741670 */
[----:B------:R-:W-:Y:S01]  /*7590*/  @!P5 STG.E.U8 desc[UR18][R12.64+0x18], R101 ;  /* 0x000018650c00d986 */ /* 0x000fe2000c101112 */
[C---:B------:R-:W-:Y:S02]  /*75a0*/  ISETP.LT.OR P5, PT, R35.reuse, 0x21, !P0 ;  /* 0x000000212300780c */ /* 0x040fe400047a1670 */
[----:B0-----:R-:W-:Y:S01]  /*75b0*/  F2FP.SATFINITE.E4M3.F32.PACK_AB_MERGE_C R7, RZ, R94, RZ ;  /* 0x0000005eff07723e */ /* 0x001fe200048070ff */
[----:B------:R-:W-:Y:S01]  /*75c0*/  @!P4 STG.E.U8 desc[UR18][R10.64+0x18], R99 ;  /* 0x000018630a00c986 */ /* 0x000fe2000c101112 */
[C---:B------:R-:W-:Y:S02]  /*75d0*/  ISETP.LT.OR P4, PT, R35.reuse, 0x21, !P1 ;  /* 0x000000212300780c */ /* 0x040fe40004f81670 */
        /* <DEDUP_REMOVED lines=24> */
[C---:B------:R-:W-:Y:S02]  /*7760*/  ISETP.LT.OR P2, PT, R35.reuse, 0x39, !P0 ;  /* 0x000000392300780c */ /* 0x040fe40004741670 */
[C---:B------:R-:W-:Y:S01]  /*7770*/  ISETP.LT.OR P0, PT, R35.reuse, 0x3a, !P0 ;  /* 0x0000003a2300780c */ /* 0x040fe20004701670 */
[----:B------:R2:W-:Y:S01]  /*7780*/  @!P5 STG.E.U8 desc[UR18][R12.64+0x30], R89 ;  /* 0x000030590c00d986 */ /* 0x0005e2000c101112 */
[C---:B------:R-:W-:Y:S02]  /*7790*/  ISETP.LT.OR P5, PT, R35.reuse, 0x39, !P1 ;  /* 0x000000392300780c */ /* 0x040fe40004fa1670 */
[----:B------:R-:W-:Y:S01]  /*77a0*/  ISETP.LT.OR P1, PT, R35, 0x3a, !P1 ;  /* 0x0000003a2300780c */ /* 0x000fe20004f21670 */
[----:B------:R2:W-:Y:S01]  /*77b0*/  @!P4 STG.E.U8 desc[UR18][R10.64+0x30], R23 ;  /* 0x000030170a00c986 */ /* 0x0005e2000c101112 */
[----:B0-----:R-:W-:Y:S02]  /*77c0*/  F2FP.SATFINITE.E4M3.F32.PACK_AB_MERGE_C R7, RZ, R20, RZ ;  /* 0x00000014ff07723e */ /* 0x001fe400048070ff */
[----:B-1----:R-:W-:-:S03]  /*77d0*/  F2FP.SATFINITE.E4M3.F32.PACK_AB_MERGE_C R21, RZ, R18, RZ ;  /* 0x00000012ff15723e */ /* 0x002fc600048070ff */
[----:B------:R2:W-:Y:S04]  /*77e0*/  @!P6 STG.E.U8 desc[UR18][R10.64+0x31], R7 ;  /* 0x000031070a00e986 */ /* 0x0005e8000c101112 */
[----:B------:R2:W-:Y:S04]  /*77f0*/  @!P2 STG.E.U8 desc[UR18][R12.64+0x38], R17 ;  /* 0x000038110c00a986 */ /* 0x0005e8000c101112 */
[----:B------:R2:W-:Y:S04]  /*7800*/  @!P0 STG.E.U8 desc[UR18][R12.64+0x39], R15 ;  /* 0x0000390f0c008986 */ /* 0x0005e8000c101112 */
[----:B------:R2:W-:Y:S04]  /*7810*/  @!P5 STG.E.U8 desc[UR18][R10.64+0x38], R19 ;  /* 0x000038130a00d986 */ /* 0x0005e8000c101112 */
[----:B------:R2:W-:Y:S02]  /*7820*/  @!P1 STG.E.U8 desc[UR18][R10.64+0x39], R21 ;  /* 0x000039150a009986 */ /* 0x0005e4000c101112 */
.L_x_165:
[----:B------:R-:W-:Y:S05]  /*7830*/  BSYNC B0 ;  /* 0x0000000000007941 */ /* 0x000fea0003800000 */
.L_x_35:
[----:B------:R-:W-:Y:S01]  /*7840*/  ULDC UR6, c[0x0][0xc] ;  /* 0x0000030000067ab9 */ /* 0x000fe20000000800 */
[----:B------:R-:W-:Y:S01]  /*7850*/  ULDC UR7, c[0x0][0x10] ;  /* 0x0000040000077ab9 */ /* 0x000fe20000000800 */
[----:B0-2--5:R-:W0:Y:S01]  /*7860*/  LDC R7, c[0x0][0x14] ;  /* 0x00000500ff077b82 */ /* 0x025e220000000800 */
[----:B------:R-:W-:Y:S01]  /*7870*/  UIMAD.WIDE.U32 UR6, UR6, UR7, URZ ;  /* 0x00000007060672a5 */ /* 0x000fe2000f8e003f */
[----:B------:R-:W-:Y:S01]  /*7880*/  PRMT R11, RZ, 0x7610, R11 ;  /* 0x00007610ff0b7816 */ /* 0x000fe2000000000b */
[----:B------:R-:W-:-:S04]  /*7890*/  IMAD.MOV.U32 R10, RZ, RZ, -0x1 ;  /* 0xffffffffff0a7424 */ /* 0x000fc800078e00ff */
[----:B0-----:R-:W-:-:S04]  /*78a0*/  IMAD.WIDE.U32 R2, R7, UR6, R2 ;  /* 0x0000000607027c25 */ /* 0x001fc8000f8e0002 */
[----:B------:R-:W-:Y:S01]  /*78b0*/  IMAD R7, R7, UR7, RZ ;  /* 0x0000000707077c24 */ /* 0x000fe2000f8e02ff */
[----:B------:R-:W-:Y:S02]  /*78c0*/  ULDC.64 UR6, c[0x0][0x650] ;  /* 0x0001940000067ab9 */ /* 0x000fe40000000a00 */
[----:B------:R-:W-:Y:S01]  /*78d0*/  ISETP.GE.U32.AND P0, PT, R2, UR6, PT ;  /* 0x0000000602007c0c */ /* 0x000fe2000bf06070 */
[----:B------:R-:W-:Y:S02]  /*78e0*/  IMAD.IADD R3, R3, 0x1, R7 ;  /* 0x0000000103037824 */ /* 0x000fe400078e0207 */
[----:B------:R-:W-:-:S03]  /*78f0*/  IMAD.MOV.U32 R7, RZ, RZ, -0x1 ;  /* 0xffffffffff077424 */ /* 0x000fc600078e00ff */
[----:B------:R-:W-:-:S13]  /*7900*/  ISETP.GE.U32.AND.EX P0, PT, R3, UR7, PT, P0 ;  /* 0x0000000703007c0c */ /* 0x000fda000bf06100 */
[----:B------:R-:W-:Y:S05]  /*7910*/  @P0 BRA `(.L_x_166) ;  /* 0x0000000400600947 */ /* 0x000fea0003800000 */
[----:B------:R-:W0:Y:S01]  /*7920*/  S2R R22, SR_CTAID.X ;  /* 0x0000000000167919 */ /* 0x000e220000002500 */
[----:B------:R-:W2:Y:S01]  /*7930*/  LDC.64 R16, c[0x0][0x628] ;  /* 0x00018a00ff107b82 */ /* 0x000ea20000000a00 */
[----:B------:R-:W-:Y:S01]  /*7940*/  ULDC UR6, c[0x0][0x150] ;  /* 0x0000540000067ab9 */ /* 0x000fe20000000800 */
[----:B---34-:R-:W-:Y:S01]  /*7950*/  IMAD.MOV.U32 R14, RZ, RZ, R2 ;  /* 0x000000ffff0e7224 */ /* 0x018fe200078e0002 */
[----:B-1----:R-:W1:Y:S01]  /*7960*/  S2R R24, SR_CTAID.Y ;  /* 0x0000000000187919 */ /* 0x002e620000002600 */
[----:B------:R-:W-:-:S04]  /*7970*/  IMAD.MOV.U32 R15, RZ, RZ, R3 ;  /* 0x000000ffff0f7224 */ /* 0x000fc800078e0003 */
[----:B------:R-:W3:Y:S08]  /*7980*/  LDC R25, c[0x0][0x144] ;  /* 0x00005100ff197b82 */ /* 0x000ef00000000800 */
[----:B------:R-:W4:Y:S08]  /*7990*/  LDC R18, c[0x0][0x630] ;  /* 0x00018c00ff127b82 */ /* 0x000f300000000800 */
[----:B------:R-:W1:Y:S01]  /*79a0*/  LDC.64 R20, c[0x0][0x620] ;  /* 0x00018800ff147b82 */ /* 0x000e620000000a00 */
[----:B--2---:R-:W-:-:S04]  /*79b0*/  ISETP.NE.U32.AND P0, PT, R16, RZ, PT ;  /* 0x000000ff1000720c */ /* 0x004fc80003f05070 */
[----:B------:R-:W-:Y:S02]  /*79c0*/  ISETP.NE.AND.EX P0, PT, R17, RZ, PT, P0 ;  /* 0x000000ff1100720c */ /* 0x000fe40003f05300 */
[----:B0-----:R-:W-:-:S05]  /*79d0*/  I2FP.F32.U32 R7, R22 ;  /* 0x0000001600077245 */ /* 0x001fca0000201000 */
[----:B------:R-:W-:-:S04]  /*79e0*/  FMUL R7, R7, UR6 ;  /* 0x0000000607077c20 */ /* 0x000fc80008400000 */
[----:B------:R0:W2:Y:S02]  /*79f0*/  F2I.U32.TRUNC.NTZ R23, R7 ;  /* 0x0000000700177305 */ /* 0x0000a4000020f000 */
[----:B---34-:R-:W-:Y:S05]  /*7a00*/  @!P0 BRA `(.L_x_167) ;  /* 0x0000000000288947 */ /* 0x018fea0003800000 */
[----:B0-----:R-:W0:Y:S02]  /*7a10*/  LDC R7, c[0x0][0x634] ;  /* 0x00018d00ff077b82 */ /* 0x001e240000000800 */
        /* <DEDUP_REMOVED lines=9> */
.L_x_167:
[-CC-:B------:R-:W-:Y:S01]  /*7ab0*/  SHF.R.U64 R19, R14, R18.reuse, R15.reuse ;  /* 0x000000120e137219 */ /* 0x180fe2000000120f */
[----:B------:R-:W3:Y:S01]  /*7ac0*/  LDC.64 R30, c[0x0][0x640] ;  /* 0x00019000ff1e7b82 */ /* 0x000ee20000000a00 */
[----:B0-----:R-:W-:Y:S01]  /*7ad0*/  SHF.R.U32.HI R7, RZ, R18, R15 ;  /* 0x00000012ff077219 */ /* 0x001fe2000001160f */
[----:B--2---:R-:W-:Y:S01]  /*7ae0*/  IMAD.MOV R23, RZ, RZ, -R23 ;  /* 0x000000ffff177224 */ /* 0x004fe200078e0a17 */
[----:B------:R-:W-:Y:S01]  /*7af0*/  IADD3 R13, P0, RZ, -R19, RZ ;  /* 0x80000013ff0d7210 */ /* 0x000fe20007f1e0ff */
[----:B------:R-:W-:Y:S02]  /*7b00*/  ULDC UR6, c[0x0][0x154] ;  /* 0x0000550000067ab9 */ /* 0x000fe40000000800 */
[----:B------:R-:W-:Y:S02]  /*7b10*/  IMAD R25, R25, R23, R22 ;  /* 0x0000001719197224 */ /* 0x000fe400078e0216 */
[----:B------:R-:W0:Y:S01]  /*7b20*/  LDC R14, c[0x0][0x618] ;  /* 0x00018600ff0e7b82 */ /* 0x000e220000000800 */
[----:B------:R-:W-:-:S02]  /*7b30*/  IMAD.X R7, RZ, RZ, ~R7, P0 ;  /* 0x000000ffff077224 */ /* 0x000fc400000e0e07 */
[----:B-1----:R-:W-:-:S04]  /*7b40*/  IMAD.WIDE.U32 R10, R13, R20, R2 ;  /* 0x000000140d0a7225 */ /* 0x002fc800078e0002 */
[----:B------:R-:W-:Y:S01]  /*7b50*/  IMAD R12, R7, R20, RZ ;  /* 0x00000014070c7224 */ /* 0x000fe200078e02ff */
[----:B------:R-:W1:Y:S03]  /*7b60*/  LDC R26, c[0x0][0x608] ;  /* 0x00018200ff1a7b82 */ /* 0x000e660000000800 */
[----:B------:R-:W-:Y:S02]  /*7b70*/  IMAD R7, R13, R21, R12 ;  /* 0x000000150d077224 */ /* 0x000fe400078e020c */
[----:B------:R-:W-:Y:S02]  /*7b80*/  IMAD.MOV.U32 R13, RZ, RZ, 0x1 ;  /* 0x00000001ff0d7424 */ /* 0x000fe400078e00ff */
[----:B------:R-:W-:Y:S01]  /*7b90*/  IMAD.IADD R7, R11, 0x1, R7 ;  /* 0x000000010b077824 */ /* 0x000fe200078e0207 */
[----:B------:R-:W2:Y:S01]  /*7ba0*/  LDC R28, c[0x0][0x658] ;  /* 0x00019600ff1c7b82 */ /* 0x000ea20000000800 */
[----:B------:R-:W-:-:S02]  /*7bb0*/  I2FP.F32.U32 R11, R24 ;  /* 0x00000018000b7245 */ /* 0x000fc40000201000 */
[----:B---3--:R-:W-:-:S03]  /*7bc0*/  ISETP.NE.U32.AND P0, PT, R30, RZ, PT ;  /* 0x000000ff1e00720c */ /* 0x008fc60003f05070 */
[----:B------:R-:W-:Y:S01]  /*7bd0*/  FMUL R12, R11, UR6 ;  /* 0x000000060b0c7c20 */ /* 0x000fe20008400000 */
[----:B------:R-:W-:Y:S01]  /*7be0*/  ISETP.NE.AND.EX P0, PT, R31, RZ, PT, P0 ;  /* 0x000000ff1f00720c */ /* 0x000fe20003f05300 */
[----:B------:R-:W3:Y:S01]  /*7bf0*/  LDC R23, c[0x0][0x148] ;  /* 0x00005200ff177b82 */ /* 0x000ee20000000800 */
[-CC-:B0-----:R-:W-:Y:S01]  /*7c00*/  SHF.R.U64 R18, R10, R14.reuse, R7.reuse ;  /* 0x0000000e0a127219 */ /* 0x181fe20000001207 */
[----:B------:R0:W4:Y:S01]  /*7c10*/  F2I.U32.TRUNC.NTZ R20, R12 ;  /* 0x0000000c00147305 */ /* 0x000122000020f000 */
[----:B------:R-:W-:Y:S01]  /*7c20*/  SHF.R.U32.HI R7, RZ, R14, R7 ;  /* 0x0000000eff077219 */ /* 0x000fe20000011607 */
[----:B------:R-:W-:-:S04]  /*7c30*/  IMAD.MOV.U32 R11, RZ, RZ, -0x1 ;  /* 0xffffffffff0b7424 */ /* 0x000fc800078e00ff */
[----:B------:R-:W0:Y:S01]  /*7c40*/  LDC R22, c[0x0][0x600] ;  /* 0x00018000ff167b82 */ /* 0x000e220000000800 */
[-CC-:B-1----:R-:W-:Y:S02]  /*7c50*/  SHF.R.U64 R16, R18, R26.reuse, R7.reuse ;  /* 0x0000001a12107219 */ /* 0x182fe40000001207 */
[----:B------:R-:W-:-:S05]  /*7c60*/  SHF.R.U32.HI R7, RZ, R26, R7 ;  /* 0x0000001aff077219 */ /* 0x000fca0000011607 */
[----:B------:R-:W1:Y:S01]  /*7c70*/  LDC R29, c[0x0][0x648] ;  /* 0x00019200ff1d7b82 */ /* 0x000e620000000800 */
[-C--:B--2---:R-:W-:Y:S02]  /*7c80*/  SHF.L.U32 R10, R11, R28.reuse, RZ ;  /* 0x0000001c0b0a7219 */ /* 0x084fe400000006ff */
[-CC-:B------:R-:W-:Y:S02]  /*7c90*/  SHF.R.U64 R21, R16, R28.reuse, R7.reuse ;  /* 0x0000001c10157219 */ /* 0x180fe40000001207 */
[----:B------:R-:W-:Y:S02]  /*7ca0*/  SHF.R.U32.HI R11, RZ, R28, R7 ;  /* 0x0000001cff0b7219 */ /* 0x000fe40000011607 */
[----:B------:R-:W-:Y:S01]  /*7cb0*/  LOP3.LUT R27, RZ, R10, RZ, 0x33, !PT ;  /* 0x0000000aff1b7212 */ /* 0x000fe200078e33ff */
[----:B------:R-:W2:Y:S01]  /*7cc0*/  LDC R32, c[0x0][0x638] ;  /* 0x00018e00ff207b82 */ /* 0x000ea20000000800 */
[----:B------:R-:W-:Y:S01]  /*7cd0*/  SHF.L.U32 R28, R13, R28, RZ ;  /* 0x0000001c0d1c7219 */ /* 0x000fe200000006ff */
[----:B------:R-:W-:-:S06]  /*7ce0*/  IMAD.MOV.U32 R10, RZ, RZ, R21 ;  /* 0x000000ffff0a7224 */ /* 0x000fcc00078e0015 */
[----:B------:R-:W0:Y:S01]  /*7cf0*/  LDC R33, c[0x0][0x610] ;  /* 0x00018400ff217b82 */ /* 0x000e220000000800 */
[----:B----4-:R-:W-:Y:S05]  /*7d00*/  @!P0 BRA `(.L_x_168) ;  /* 0x0000000000288947 */ /* 0x010fea0003800000 */
[----:B------:R-:W4:Y:S02]  /*7d10*/  LDC R10, c[0x0][0x64c] ;  /* 0x00019300ff0a7b82 */ /* 0x000f240000000800 */
[----:B----4-:R-:W-:-:S05]  /*7d20*/  IADD3 R7, P0, R21, R10, RZ ;  /* 0x0000000a15077210 */ /* 0x010fca0007f1e0ff */
[----:B------:R-:W-:-:S04]  /*7d30*/  IMAD.X R17, RZ, RZ, R11, P0 ;  /* 0x000000ffff117224 */ /* 0x000fc800000e060b */
[----:B------:R-:W-:-:S04]  /*7d40*/  IMAD.WIDE.U32 R10, R17, R30, RZ ;  /* 0x0000001e110a7225 */ /* 0x000fc800078e00ff */
[----:B0-----:R-:W-:-:S04]  /*7d50*/  IMAD.WIDE.U32 R12, P0, R7, R31, R10 ;  /* 0x0000001f070c7225 */ /* 0x001fc8000780000a */
[----:B------:R-:W-:-:S04]  /*7d60*/  IMAD.WIDE.U32 R10, R7, R30, RZ ;  /* 0x0000001e070a7225 */ /* 0x000fc800078e00ff */
[----:B------:R-:W-:Y:S01]  /*7d70*/  IMAD.X R15, RZ, RZ, RZ, P0 ;  /* 0x000000ffff0f7224 */ /* 0x000fe200000e06ff */
[----:B------:R-:W-:Y:S01]  /*7d80*/  IADD3 RZ, P0, R11, R12, RZ ;  /* 0x0000000c0bff7210 */ /* 0x000fe20007f1e0ff */
[----:B------:R-:W-:-:S04]  /*7d90*/  IMAD.MOV.U32 R14, RZ, RZ, R13 ;  /* 0x000000ffff0e7224 */ /* 0x000fc800078e000d */
[----:B------:R-:W-:-:S08]  /*7da0*/  IMAD.WIDE.U32.X R10, R17, R31, R14, P0 ;  /* 0x0000001f110a7225 */ /* 0x000fd000000e040e */
.L_x_168:
[----:B-1----:R-:W-:Y:S01]  /*7db0*/  SHF.R.U64 R7, R10, R29, R11 ;  /* 0x0000001d0a077219 */ /* 0x002fe2000000120b */
[----:B0-----:R-:W-:Y:S01]  /*7dc0*/  VIADD R11, R22, 0xffffffff ;  /* 0xffffffff160b7836 */ /* 0x001fe20000000000 */
[----:B------:R-:W-:Y:S01]  /*7dd0*/  LOP3.LUT R34, R16, R27, RZ, 0xc0, !PT ;  /* 0x0000001b10227212 */ /* 0x000fe200078ec0ff */
[----:B------:R-:W-:Y:S02]  /*7de0*/  IMAD.MOV R20, RZ, RZ, -R20 ;  /* 0x000000ffff147224 */ /* 0x000fe400078e0a14 */
[----:B------:R-:W-:Y:S01]  /*7df0*/  IMAD.MOV R10, RZ, RZ, -R7 ;  /* 0x000000ffff0a7224 */ /* 0x000fe200078e0a07 */
[----:B------:R-:W-:Y:S01]  /*7e00*/  LOP3.LUT R18, R18, R11, RZ, 0xc0, !PT ;  /* 0x0000000b12127212 */ /* 0x000fe200078ec0ff */
[----:B------:R-:W-:Y:S02]  /*7e10*/  IMAD R34, R28, R7, R34 ;  /* 0x000000071c227224 */ /* 0x000fe400078e0222 */
[----:B---3--:R-:W-:Y:S02]  /*7e20*/  @P3 IMAD R25, R23, R20, R24 ;  /* 0x0000001417193224 */ /* 0x008fe400078e0218 */
[----:B--2---:R-:W-:-:S02]  /*7e30*/  IMAD R7, R10, R32, R21 ;  /* 0x000000200a077224 */ /* 0x004fc400078e0215 */
[----:B------:R-:W-:Y:S02]  /*7e40*/  IMAD R34, R34, R33, R25 ;  /* 0x0000002122227224 */ /* 0x000fe400078e0219 */
[----:B------:R-:W-:Y:S02]  /*7e50*/  IMAD R7, R7, R22, R18 ;  /* 0x0000001607077224 */ /* 0x000fe400078e0212 */
[----:B------:R-:W-:-:S03]  /*7e60*/  IMAD.MOV.U32 R11, RZ, RZ, 0x1 ;  /* 0x00000001ff0b7424 */ /* 0x000fc600078e00ff */
[----:B------:R-:W-:Y:S02]  /*7e70*/  SEL R10, R7, R34, !P3 ;  /* 0x00000022070a7207 */ /* 0x000fe40005800000 */
[----:B------:R-:W-:Y:S01]  /*7e80*/  SEL R34, R34, R7, !P3 ;  /* 0x0000000722227207 */ /* 0x000fe20005800000 */
[----:B------:R-:W-:-:S07]  /*7e90*/  IMAD.MOV.U32 R7, RZ, RZ, R19 ;  /* 0x000000ffff077224 */ /* 0x000fce00078e0013 */
.L_x_166:
[----:B------:R-:W-:Y:S01]  /*7ea0*/  UIADD3 UR5, UR9, UR5, URZ ;  /* 0x0000000509057290 */ /* 0x000fe2000fffe03f */
[----:B------:R-:W-:Y:S01]  /*7eb0*/  LOP3.LUT P0, RZ, R11, 0xff, RZ, 0xc0, !PT ;  /* 0x000000ff0bff7812 */ /* 0x000fe2000780c0ff */
[----:B------:R-:W-:Y:S02]  /*7ec0*/  IMAD.MOV.U32 R11, RZ, RZ, R34 ;  /* 0x000000ffff0b7224 */ /* 0x000fe400078e0022 */
[----:B------:R-:W-:Y:S02]  /*7ed0*/  USHF.R.U32.HI UR6, URZ, 0x2, UR5 ;  /* 0x000000023f067899 */ /* 0x000fe40008011605 */
[----:B------:R-:W-:Y:S02]  /*7ee0*/  UISETP.GT.U32.AND UP1, UPT, UR5, 0x3, UPT ;  /* 0x000000030500788c */ /* 0x000fe4000bf24070 */
[----:B------:R-:W-:Y:S02]  /*7ef0*/  ULOP3.LUT UR6, UR6, 0x1, URZ, 0xc0, !UPT ;  /* 0x0000000106067892 */ /* 0x000fe4000f8ec03f */
[----:B------:R-:W-:-:S02]  /*7f00*/  UISETP.LT.U32.AND UP1, UPT, UR9, 0x4, UP1 ;  /* 0x000000040900788c */ /* 0x000fc40008f21070 */
[----:B------:R-:W-:Y:S02]  /*7f10*/  UISETP.NE.U32.AND UP0, UPT, UR6, 0x1, UPT ;  /* 0x000000010600788c */ /* 0x000fe4000bf05070 */
[----:B------:R-:W-:Y:S02]  /*7f20*/  USEL UR7, URZ, 0x1, !UP1 ;  /* 0x000000013f077887 */ /* 0x000fe4000c800000 */
[----:B------:R-:W-:Y:S02]  /*7f30*/  UISETP.GT.U32.AND UP0, UPT, UR9, 0x3, !UP0 ;  /* 0x000000030900788c */ /* 0x000fe4000c704070 */
[----:B------:R-:W-:Y:S02]  /*7f40*/  ULOP3.LUT UR5, UR5, 0x3, URZ, 0xc0, !UPT ;  /* 0x0000000305057892 */ /* 0x000fe4000f8ec03f */
[----:B------:R-:W-:-:S04]  /*7f50*/  USEL UR6, URZ, 0x1, !UP0 ;  /* 0x000000013f067887 */ /* 0x000fc8000c000000 */
[----:B------:R-:W-:Y:S01]  /*7f60*/  ULOP3.LUT UR4, UR6, UR4, UR7, 0x96, !UPT ;  /* 0x0000000406047292 */ /* 0x000fe2000f8e9607 */
[----:B------:R-:W-:Y:S11]  /*7f70*/  @P0 BRA `(.L_x_169) ;  /* 0xffffff9000940947 */ /* 0x000ff6000383ffff */
[----:B------:R-:W-:Y:S05]  /*7f80*/  EXIT ;  /* 0x000000000000794d */ /* 0x000fea0003800000 */
.L_x_7:
[----:B0-----:R-:W-:Y:S01]  /*7f90*/  ULDC.64 UR4, c[0x0][0x650] ;  /* 0x0001940000047ab9 */ /* 0x001fe20000000a00 */
        /* <DEDUP_REMOVED lines=25> */
.L_x_171:
[----:B------:R-:W0:Y:S01]  /*8130*/  LDC.64 R28, c[0x0][0x640] ;  /* 0x00019000ff1c7b82 */ /* 0x000e220000000a00 */
[-CC-:B------:R-:W-:Y:S01]  /*8140*/  SHF.R.U64 R21, R16, R6.reuse, R17.reuse ;  /* 0x0000000610157219 */ /* 0x180fe20000001211 */
[----:B------:R-:W-:Y:S01]  /*8150*/  IMAD.MOV.U32 R31, RZ, RZ, 0x1 ;  /* 0x00000001ff1f7424 */ /* 0x000fe200078e00ff */
[----:B------:R-:W-:Y:S02]  /*8160*/  SHF.R.U32.HI R5, RZ, R6, R17 ;  /* 0x00000006ff057219 */ /* 0x000fe40000011611 */
        /* <DEDUP_REMOVED lines=9> */
[----:B0-----:R-:W-:Y:S01]  /*8200*/  ISETP.NE.U32.AND P0, PT, R28, RZ, PT ;  /* 0x000000ff1c00720c */ /* 0x001fe20003f05070 */
[----:B------:R-:W-:-:S03]  /*8210*/  IMAD.MOV.U32 R11, RZ, RZ, -0x1 ;  /* 0xffffffffff0b7424 */ /* 0x000fc600078e00ff */
[----:B------:R-:W-:Y:S02]  /*8220*/  ISETP.NE.AND.EX P0, PT, R29, RZ, PT, P0 ;  /* 0x000000ff1d00720c */ /* 0x000fe40003f05300 */
[----:B------:R-:W0:Y:S01]  /*8230*/  LDC R24, c[0x0][0x600] ;  /* 0x00018000ff187b82 */ /* 0x000e220000000800 */
[-CC-:B-1----:R-:W-:Y:S02]  /*8240*/  SHF.R.U64 R18, R10, R14.reuse, R5.reuse ;  /* 0x0000000e0a127219 */ /* 0x182fe40000001205 */
[----:B------:R-:W-:-:S05]  /*8250*/  SHF.R.U32.HI R5, RZ, R14, R5 ;  /* 0x0000000eff057219 */ /* 0x000fca0000011605 */
        /* <DEDUP_REMOVED lines=21> */
.L_x_172:
[----:B-1----:R-:W-:Y:S01]  /*83b0*/  SHF.R.U64 R6, R10, R25, R11 ;  /* 0x000000190a067219 */ /* 0x002fe2000000120b */
[----:B0-----:R-:W-:Y:S01]  /*83c0*/  VIADD R11, R24, 0xffffffff ;  /* 0xffffffff180b7836 */ /* 0x001fe20000000000 */
[----:B------:R-:W-:Y:S01]  /*83d0*/  SHF.L.U32 R9, R31, R26, RZ ;  /* 0x0000001a1f097219 */ /* 0x000fe200000006ff */
[----:B------:R-:W-:Y:S01]  /*83e0*/  @P3 IMAD R12, R13, R20, R8 ;  /* 0x000000140d0c3224 */ /* 0x000fe200078e0208 */
[----:B------:R-:W-:Y:S01]  /*83f0*/  LOP3.LUT R5, R22, R33, RZ, 0xc0, !PT ;  /* 0x0000002116057212 */ /* 0x000fe200078ec0ff */
[----:B------:R-:W-:Y:S01]  /*8400*/  IMAD.MOV R10, RZ, RZ, -R6 ;  /* 0x000000ffff0a7224 */ /* 0x000fe200078e0a06 */
[----:B------:R-:W-:Y:S01]  /*8410*/  LOP3.LUT R18, R18, R11, RZ, 0xc0, !PT ;  /* 0x0000000b12127212 */ /* 0x000fe200078ec0ff */
[----:B------:R-:W-:Y:S02]  /*8420*/  IMAD.MOV.U32 R8, RZ, RZ, 0x1 ;  /* 0x00000001ff087424 */ /* 0x000fe400078e00ff */
[----:B------:R-:W-:Y:S02]  /*8430*/  IMAD R9, R9, R6, R5 ;  /* 0x0000000609097224 */ /* 0x000fe400078e0205 */
[----:B--2---:R-:W-:-:S02]  /*8440*/  IMAD R5, R10, R27, R23 ;  /* 0x0000001b0a057224 */ /* 0x004fc400078e0217 */
[----:B---3--:R-:W-:Y:S02]  /*8450*/  IMAD R6, R9, R30, R12 ;  /* 0x0000001e09067224 */ /* 0x008fe400078e020c */
[----:B------:R-:W-:Y:S01]  /*8460*/  IMAD R9, R5, R24, R18 ;  /* 0x0000001805097224 */ /* 0x000fe200078e0212 */
[----:B------:R-:W-:Y:S01]  /*8470*/  PRMT R5, R8, 0x7610, R5 ;  /* 0x0000761008057816 */ /* 0x000fe20000000005 */
[----:B------:R-:W-:-:S03]  /*8480*/  IMAD.MOV.U32 R15, RZ, RZ, R21 ;  /* 0x000000ffff0f7224 */ /* 0x000fc600078e0015 */
[----:B------:R-:W-:Y:S02]  /*8490*/  SEL R16, R9, R6, !P3 ;  /* 0x0000000609107207 */ /* 0x000fe40005800000 */
[----:B------:R-:W-:-:S07]  /*84a0*/  SEL R6, R6, R9, !P3 ;  /* 0x0000000906067207 */ /* 0x000fce0005800000 */
.L_x_170:
[----:B------:R-:W-:-:S08]  /*84b0*/  NOP ;  /* 0x0000000000007918 */ /* 0x000fd00000000000 */
[----:B------:R-:W0:-:S00]  /*84c0*/  USETMAXREG.DEALLOC.CTAPOOL 0x28 ;  /* 0x00000028000079c8 */ /* 0x000e0000080e0500 */
[----:B0-----:R-:W-:-:S13]  /*84d0*/  ISETP.NE.AND P0, PT, R7, RZ, PT ;  /* 0x000000ff0700720c */ /* 0x001fda0003f05270 */
[----:B------:R-:W-:Y:S05]  /*84e0*/  @P0 EXIT ;  /* 0x000000000000094d */ /* 0x000fea0003800000 */
[----:B------:R-:W-:Y:S01]  /*84f0*/  LOP3.LUT P0, RZ, R5, 0xff, RZ, 0xc0, !PT ;  /* 0x000000ff05ff7812 */ /* 0x000fe2000780c0ff */
[----:B------:R-:W-:Y:S02]  /*8500*/  IMAD.MOV.U32 R14, RZ, RZ, 0x1 ;  /* 0x00000001ff0e7424 */ /* 0x000fe400078e00ff */
[----:B------:R-:W-:-:S10]  /*8510*/  IMAD.MOV.U32 R13, RZ, RZ, RZ ;  /* 0x000000ffff0d7224 */ /* 0x000fd400078e00ff */
[----:B------:R-:W-:Y:S05]  /*8520*/  @!P0 BRA `(.L_x_173) ;  /* 0x0000000c00788947 */ /* 0x000fea0003800000 */
[----:B------:R-:W0:Y:S01]  /*8530*/  LDC R5, c[0x0][0x28c] ;  /* 0x0000a300ff057b82 */ /* 0x000e220000000800 */
[----:B------:R-:W-:Y:S01]  /*8540*/  ULDC UR5, c[0x0][0x658] ;  /* 0x0001960000057ab9 */ /* 0x000fe20000000800 */
[----:B------:R-:W-:Y:S01]  /*8550*/  UMOV UR11, 0xffffffff ;  /* 0xffffffff000b7882 */ /* 0x000fe20000000000 */
[----:B------:R-:W-:Y:S01]  /*8560*/  UMOV UR16, 0x1 ;  /* 0x0000000100107882 */ /* 0x000fe20000000000 */
[----:B------:R-:W-:Y:S01]  /*8570*/  USHF.L.U32 UR11, UR11, UR5, URZ ;  /* 0x000000050b0b7299 */ /* 0x000fe2000800063f */
[----:B------:R-:W-:Y:S01]  /*8580*/  BSSY B0, `(.L_x_173) ;  /* 0x00000d8000007945 */ /* 0x000fe20003800000 */
[----:B------:R-:W-:Y:S01]  /*8590*/  ULDC UR9, c[0x0][0xc] ;  /* 0x0000030000097ab9 */ /* 0x000fe20000000800 */
[----:B------:R-:W-:Y:S01]  /*85a0*/  ULDC UR12, c[0x0][0x10] ;  /* 0x00000400000c7ab9 */ /* 0x000fe20000000800 */
[----:B------:R-:W1:Y:S01]  /*85b0*/  S2UR UR8, SR_CgaCtaId ;  /* 0x00000000000879c3 */ /* 0x000e620000008800 */
[----:B------:R-:W-:Y:S01]  /*85c0*/  ULOP3.LUT UR13, URZ, UR11, URZ, 0x33, !UPT ;  /* 0x0000000b3f0d7292 */ /* 0x000fe2000f8e333f */
[----:B------:R-:W-:Y:S01]  /*85d0*/  IMAD.MOV.U32 R11, RZ, RZ, 0x1 ;  /* 0x00000001ff0b7424 */ /* 0x000fe200078e00ff */
[----:B------:R-:W-:Y:S01]  /*85e0*/  LOP3.LUT R17, R4, 0x2, RZ, 0xfc, !PT ;  /* 0x0000000204117812 */ /* 0x000fe200078efcff */
[----:B------:R-:W-:Y:S01]  /*85f0*/  IMAD.MOV.U32 R14, RZ, RZ, 0x1 ;  /* 0x00000001ff0e7424 */ /* 0x000fe200078e00ff */
[----:B------:R-:W-:Y:S01]  /*8600*/  ULDC UR4, c[0x0][0x600] ;  /* 0x0001800000047ab9 */ /* 0x000fe20000000800 */
[----:B------:R-:W-:Y:S01]  /*8610*/  IMAD.MOV.U32 R13, RZ, RZ, RZ ;  /* 0x000000ffff0d7224 */ /* 0x000fe200078e00ff */
[----:B------:R-:W-:Y:S01]  /*8620*/  UMOV UR15, 0x5 ;  /* 0x00000005000f7882 */ /* 0x000fe20000000000 */
[----:B------:R-:W-:-:S02]  /*8630*/  UIADD3 UR4, UR4, -0x1, URZ ;  /* 0xffffffff04047890 */ /* 0x000fc4000fffe03f */
[----:B------:R-:W-:Y:S01]  /*8640*/  USHF.L.U32 UR5, UR16, UR5, URZ ;  /* 0x0000000510057299 */ /* 0x000fe2000800063f */
[----:B------:R-:W-:Y:S01]  /*8650*/  ULDC.64 UR28, c[0x0][0x198] ;  /* 0x00006600001c7ab9 */ /* 0x000fe20000000a00 */
[----:B0-----:R-:W-:-:S05]  /*8660*/  VIADD R5, R5, 0x1f ;  /* 0x0000001f05057836 */ /* 0x001fca0000000000 */
[----:B------:R-:W-:Y:S01]  /*8670*/  SHF.R.S32.HI R8, RZ, 0x1f, R5 ;  /* 0x0000001fff087819 */ /* 0x000fe20000011405 */
[----:B-1----:R-:W-:-:S03]  /*8680*/  ULOP3.LUT UR10, UR8, 0x1, URZ, 0xc0, !UPT ;  /* 0x00000001080a7892 */ /* 0x002fc6000f8ec03f */
[----:B------:R-:W-:Y:S01]  /*8690*/  LEA.HI R8, R8, R5, RZ, 0x5 ;  /* 0x0000000508087211 */ /* 0x000fe200078f28ff */
[----:B------:R-:W-:Y:S02]  /*86a0*/  USHF.R.U32.HI UR27, URZ, 0x1, UR8 ;  /* 0x000000013f1b7899 */ /* 0x000fe40008011608 */
[----:B------:R-:W-:Y:S01]  /*86b0*/  USHF.L.U32 UR6, UR8, 0x5, URZ ;  /* 0x0000000508067899 */ /* 0x000fe2000800063f */
[----:B------:R-:W-:Y:S01]  /*86c0*/  SHF.R.S32.HI R12, RZ, 0x5, R8 ;  /* 0x00000005ff0c7819 */ /* 0x000fe20000011408 */
[----:B------:R-:W-:Y:S02]  /*86d0*/  USHF.L.U32 UR7, UR8, 0xa, URZ ;  /* 0x0000000a08077899 */ /* 0x000fe4000800063f */
[----:B------:R-:W-:Y:S02]  /*86e0*/  ULOP3.LUT UR8, UR8, 0xfffffffe, URZ, 0xc0, !UPT ;  /* 0xfffffffe08087892 */ /* 0x000fe4000f8ec03f */
[----:B------:R-:W-:Y:S01]  /*86f0*/  UISETP.GT.U32.AND UP0, UPT, UR10, 0xffff, UPT ;  /* 0x0000ffff0a00788c */ /* 0x000fe2000bf04070 */
[----:B------:R-:W-:Y:S01]  /*8700*/  VIADD R10, R12, 0x1 ;  /* 0x000000010c0a7836 */ /* 0x000fe20000000000 */
[----:B------:R-:W-:-:S02]  /*8710*/  USHF.L.U32 UR14, UR16, UR8, URZ ;  /* 0x00000008100e7299 */ /* 0x000fc4000800063f */
[----:B------:R-:W-:Y:S02]  /*8720*/  ULOP3.LUT UR11, UR8, 0x1, URZ, 0xfc, !UPT ;  /* 0x00000001080b7892 */ /* 0x000fe4000f8efc3f */
[----:B------:R-:W-:Y:S02]  /*8730*/  UIMAD.WIDE.U32 UR8, UR9, UR12, URZ ;  /* 0x0000000c090872a5 */ /* 0x000fe4000f8e003f */
[----:B------:R-:W-:Y:S01]  /*8740*/  USEL UR10, UR10, 0xffff, !UP0 ;  /* 0x0000ffff0a0a7887 */ /* 0x000fe2000c000000 */
[----:B------:R-:W-:Y:S01]  /*8750*/  ULDC UR12, c[0x0][0x14] ;  /* 0x00000500000c7ab9 */ /* 0x000fe20000000800 */
[----:B------:R-:W-:Y:S02]  /*8760*/  USHF.L.U32 UR11, UR16, UR11, URZ ;  /* 0x0000000b100b7299 */ /* 0x000fe4000800063f */
[----:B------:R-:W-:Y:S02]  /*8770*/  UIMAD.WIDE.U32 UR24, UR8, UR12, URZ ;  /* 0x0000000c081872a5 */ /* 0x000fe4000f8e003f */
[----:B------:R-:W-:-:S02]  /*8780*/  UIMAD UR21, UR9, UR12, URZ ;  /* 0x0000000c091572a4 */ /* 0x000fc4000f8e023f */
[----:B------:R-:W-:Y:S02]  /*8790*/  ULOP3.LUT UR10, UR10, 0xffff, URZ, 0xc0, !UPT ;  /* 0x0000ffff0a0a7892 */ /* 0x000fe4000f8ec03f */
[----:B------:R-:W-:Y:S02]  /*87a0*/  ULOP3.LUT UR6, UR6, 0x20, URZ, 0xc0, !UPT ;  /* 0x0000002006067892 */ /* 0x000fe4000f8ec03f */
[----:B------:R-:W-:Y:S02]  /*87b0*/  ULOP3.LUT UR7, UR7, 0x400, URZ, 0xc0, !UPT ;  /* 0x0000040007077892 */ /* 0x000fe4000f8ec03f */
[----:B------:R-:W-:Y:S02]  /*87c0*/  ULOP3.LUT UR14, UR14, UR11, URZ, 0xfc, !UPT ;  /* 0x0000000b0e0e7292 */ /* 0x000fe4000f8efc3f */
[----:B------:R-:W-:Y:S02]  /*87d0*/  UIADD3 UR21, UR25, UR21, URZ ;  /* 0x0000001519157290 */ /* 0x000fe4000fffe03f */
[----:B------:R-:W-:-:S12]  /*87e0*/  USHF.L.U32 UR15, UR15, UR10, URZ ;  /* 0x0000000a0f0f7299 */ /* 0x000fd8000800063f */
.L_x_184:
[----:B------:R-:W-:-:S03]  /*87f0*/  UMOV UR8, 0xffffffff ;  /* 0xffffffff00087882 */ /* 0x000fc60000000000 */
[----:B------:R-:W-:Y:S05]  /*8800*/  BRA.DIV UR8, `(.L_x_174) ;  /* 0x0000000e08b07947 */ /* 0x000fea000b800000 */
[----:B------:R-:W-:-:S13]  /*8810*/  ELECT P0, URZ, PT ;  /* 0x00000000003f782f */ /* 0x000fda0003800000 */
.L_x_195:
[----:B------:R-:W0:Y:S01]  /*8820*/  LDC R5, c[0x0][0x28c] ;  /* 0x0000a300ff057b82 */ /* 0x000e220000000800 */
[----:B------:R-:W-:Y:S01]  /*8830*/  BSSY B1, `(.L_x_175) ;  /* 0x000003b000017945 */ /* 0x000fe20003800000 */
[----:B0-----:R-:W-:-:S13]  /*8840*/  ISETP.LT.OR P0, PT, R5, 0x1, !P0 ;  /* 0x000000010500780c */ /* 0x001fda0004701670 */
[----:B------:R-:W-:Y:S05]  /*8850*/  @P0 BRA `(.L_x_176) ;  /* 0x0000000000e00947 */ /* 0x000fea0003800000 */
[----:B------:R-:W-:Y:S01]  /*8860*/  LEA R8, R6, UR27, 0x1 ;  /* 0x0000001b06087c11 */ /* 0x000fe2000f8e08ff */
[----:B------:R-:W-:Y:S01]  /*8870*/  IMAD.MOV.U32 R21, RZ, RZ, RZ ;  /* 0x000000ffff157224 */ /* 0x000fe200078e00ff */
[----:B------:R-:W-:Y:S01]  /*8880*/  LEA R16, R16, UR6, 0x6 ;  /* 0x0000000610107c11 */ /* 0x000fe2000f8e30ff */
[----:B------:R-:W-:Y:S02]  /*8890*/  IMAD.MOV.U32 R5, RZ, RZ, R10 ;  /* 0x000000ffff057224 */ /* 0x000fe400078e000a */
[----:B------:R-:W-:Y:S02]  /*88a0*/  IMAD.MOV.U32 R6, RZ, RZ, R14 ;  /* 0x000000ffff067224 */ /* 0x000fe400078e000e */
[----:B------:R-:W-:Y:S02]  /*88b0*/  IMAD.MOV.U32 R7, RZ, RZ, R13 ;  /* 0x000000ffff077224 */ /* 0x000fe400078e000d */
[----:B------:R-:W-:-:S07]  /*88c0*/  IMAD.SHL.U32 R18, R8, 0x80, RZ ;  /* 0x0000008008127824 */ /* 0x000fce00078e00ff */
.L_x_179:
[----:B------:R-:W0:Y:S01]  /*88d0*/  S2R R9, SR_CgaCtaId ;  /* 0x0000000000097919 */ /* 0x000e220000008800 */
[----:B------:R-:W-:Y:S02]  /*88e0*/  MOV R8, 0x400 ;  /* 0x0000040000087802 */ /* 0x000fe40000000f00 */
[----:B------:R-:W-:Y:S02]  /*88f0*/  LOP3.LUT P1, RZ, R0, 0x7f, RZ, 0xc0, !PT ;  /* 0x0000007f00ff7812 */ /* 0x000fe4000782c0ff */
[----:B0-----:R-:W-:Y:S02]  /*8900*/  LEA R20, R9, R8, 0x18 ;  /* 0x0000000809147211 */ /* 0x001fe400078ec0ff */
[----:B------:R-:W-:-:S09]  /*8910*/  SHF.L.U32 R8, R6, 0x1f, RZ ;  /* 0x0000001f06087819 */ /* 0x000fd200000006ff */
[----:B------:R-:W0:Y:S01]  /*8920*/  @!P1 LDC R9, c[0x0][0x500] ;  /* 0x00014000ff099b82 */ /* 0x000e220000000800 */
[----:B------:R-:W-:-:S04]  /*8930*/  IMAD R19, R7, 0x8, R20 ;  /* 0x0000000807137824 */ /* 0x000fc800078e0214 */
[----:B------:R-:W1:Y:S02]  /*8940*/  SYNCS.PHASECHK.TRANS64.TRYWAIT P0, [R19+URZ+0x20], R8 ;  /* 0x00002008130075a7 */ /* 0x000e64000800017f */
[----:B-1----:R-:W-:Y:S05]  /*8950*/  @!P0 BRA `(.L_x_177) ;  /* 0x0000000c007c8947 */ /* 0x002fea0003800000 */
.L_x_196:
[----:B-1----:R-:W-:Y:S01]  /*8960*/  PRMT R8, R17, 0x9910, RZ ;  /* 0x0000991011087816 */ /* 0x002fe200000000ff */
[----:B0-----:R0:W-:Y:S03]  /*8970*/  @!P1 SYNCS.ARRIVE.TRANS64 RZ, [R19+URZ], R9 ;  /* 0x0000000913ff99a7 */ /* 0x0011e6000800003f */
[----:B------:R-:W-:-:S13]  /*8980*/  ISETP.NE.AND P0, PT, R8, 0x2, PT ;  /* 0x000000020800780c */ /* 0x000fda0003f05270 */
[----:B0-----:R-:W-:Y:S05]  /*8990*/  @P0 BRA `(.L_x_178) ;  /* 0x0000000000040947 */ /* 0x001fea0003800000 */
[----:B------:R-:W-:Y:S01]  /*89a0*/  BPT.TRAP 0x1 ;  /* 0x000000040000795c */ /* 0x000fe20000300000 */
.L_x_178:
[----:B------:R-:W-:Y:S01]  /*89b0*/  LEA R8, R7, UR27, 0x1 ;  /* 0x0000001b07087c11 */ /* 0x000fe2000f8e08ff */
[----:B------:R-:W-:Y:S01]  /*89c0*/  VIADD R5, R5, 0xffffffff ;  /* 0xffffffff05057836 */ /* 0x000fe20000000000 */
[----:B------:R-:W-:Y:S01]  /*89d0*/  R2UR UR11, R7 ;  /* 0x00000000070b72ca */ /* 0x000fe200000e0000 */
[----:B------:R-:W-:Y:S01]  /*89e0*/  UIADD3 UR16, UP0, UR28, 0xf0, URZ ;  /* 0x000000f01c107890 */ /* 0x000fe2000ff1e03f */
[----:B------:R-:W-:Y:S01]  /*89f0*/  R2UR UR22, R20 ;  /* 0x00000000141672ca */ /* 0x000fe200000e0000 */
[----:B------:R-:W-:Y:S01]  /*8a00*/  IMAD.U32 R8, R8, 0x1000, R20 ;  /* 0x0000100008087824 */ /* 0x000fe200078e0014 */
[----:B------:R-:W-:Y:S01]  /*8a10*/  R2UR UR23, R18 ;  /* 0x00000000121772ca */ /* 0x000fe200000e0000 */
[----:B------:R-:W-:Y:S01]  /*8a20*/  UIADD3 UR32, UP1, UR28, 0x1f0, URZ ;  /* 0x000001f01c207890 */ /* 0x000fe2000ff3e03f */
[----:B------:R-:W-:Y:S01]  /*8a30*/  R2UR UR9, R19 ;  /* 0x00000000130972ca */ /* 0x000fe200000e0000 */
[----:B------:R-:W-:Y:S01]  /*8a40*/  UIADD3.X UR17, URZ, UR29, URZ, UP0, !UPT ;  /* 0x0000001d3f117290 */ /* 0x000fe200087fe43f */
[----:B------:R-:W-:Y:S01]  /*8a50*/  R2UR UR8, R8 ;  /* 0x00000000080872ca */ /* 0x000fe200000e0000 */
[----:B------:R-:W-:Y:S01]  /*8a60*/  UPRMT UR20, URZ, 0x5410, UR15 ;  /* 0x000054103f147896 */ /* 0x000fe2000800000f */
[----:B------:R-:W-:Y:S01]  /*8a70*/  R2UR UR10, R21 ;  /* 0x00000000150a72ca */ /* 0x000fe200000e0000 */
[----:B------:R-:W-:Y:S01]  /*8a80*/  VIADD R7, R7, 0x1 ;  /* 0x0000000107077836 */ /* 0x000fe20000000000 */
[----:B------:R-:W-:Y:S01]  /*8a90*/  R2UR UR12, R15 ;  /* 0x000000000f0c72ca */ /* 0x000fe200000e0000 */
[----:B------:R-:W-:Y:S01]  /*8aa0*/  ULEA UR11, UR11, UR7, 0xb ;  /* 0x000000070b0b7291 */ /* 0x000fe2000f8e583f */
[----:B------:R-:W-:Y:S01]  /*8ab0*/  R2UR UR26, R16 ;  /* 0x00000000101a72ca */ /* 0x000fe200000e0000 */
[----:B------:R-:W-:Y:S01]  /*8ac0*/  UPRMT UR30, URZ, 0x5410, UR14 ;  /* 0x000054103f1e7896 */ /* 0x000fe2000800000e */
[----:B------:R-:W-:Y:S01]  /*8ad0*/  ISETP.GT.AND P1, PT, R5, 0x1, PT ;  /* 0x000000010500780c */ /* 0x000fe20003f24270 */
[----:B------:R-:W-:Y:S01]  /*8ae0*/  UIADD3 UR22, UR22, 0x8100, UR11 ;  /* 0x0000810016167890 */ /* 0x000fe2000fffe00b */
[----:B------:R-:W-:Y:S01]  /*8af0*/  ISETP.NE.AND P0, PT, R7, 0x4, PT ;  /* 0x000000040700780c */ /* 0x000fe20003f05270 */
[----:B------:R-:W-:Y:S01]  /*8b00*/  UIADD3.X UR33, URZ, UR29, URZ, UP1, !UPT ;  /* 0x0000001d3f217290 */ /* 0x000fe20008ffe43f */
[----:B------:R-:W-:Y:S01]  /*8b10*/  VIADD R21, R21, 0x20 ;  /* 0x0000002015157836 */ /* 0x000fe20000000000 */
[----:B------:R-:W-:Y:S01]  /*8b20*/  UIADD3 UR8, UR8, 0x100, URZ ;  /* 0x0000010008087890 */ /* 0x000fe2000fffe03f */
[----:B------:R-:W-:Y:S01]  /*8b30*/  SEL R9, RZ, 0x1, P0 ;  /* 0x00000001ff097807 */ /* 0x000fe20000000000 */
[----:B------:R-:W-:Y:S01]  /*8b40*/  UMOV UR18, 0x0 ;  /* 0x0000000000127882 */ /* 0x000fe20000000000 */
[----:B------:R-:W-:Y:S01]  /*8b50*/  UMOV UR19, 0x10000000 ;  /* 0x1000000000137882 */ /* 0x000fe20000000000 */
[----:B------:R-:W-:Y:S01]  /*8b60*/  UMOV UR11, UR23 ;  /* 0x00000017000b7c82 */ /* 0x000fe20008000000 */
[----:B------:R-:W-:-:S02]  /*8b70*/  LOP3.LUT R6, R6, R9, RZ, 0x3c, !PT ;  /* 0x0000000906067212 */ /* 0x000fc400078e3cff */
[----:B------:R-:W-:Y:S02]  /*8b80*/  SEL R7, R7, RZ, P0 ;  /* 0x000000ff07077207 */ /* 0x000fe40000000000 */
[----:B------:R0:W-:Y:S02]  /*8b90*/  UTMALDG.3D.MULTICAST [UR8], [UR16], UR20, desc[UR18] ;  /* 0x00001208100073b4 */ /* 0x0001e40008011814 */
[----:B0-----:R-:W-:Y:S01]  /*8ba0*/  UMOV UR8, UR22 ;  /* 0x0000001600087c82 */ /* 0x001fe20008000000 */
[----:B------:R-:W-:Y:S02]  /*8bb0*/  UMOV UR11, UR26 ;  /* 0x0000001a000b7c82 */ /* 0x000fe40008000000 */
[----:B------:R0:W-:Y:S02]  /*8bc0*/  UTMALDG.3D.MULTICAST [UR8], [UR32], UR30, desc[UR18] ;  /* 0x00001208200073b4 */ /* 0x0001e4000801181e */
[----:B0-----:R-:W-:Y:S05]  /*8bd0*/  @P1 BRA `(.L_x_179) ;  /* 0xfffffffc003c1947 */ /* 0x001fea000383ffff */
.L_x_176:
[----:B------:R-:W-:Y:S05]  /*8be0*/  BSYNC B1 ;  /* 0x0000000000017941 */ /* 0x000fea0003800000 */
.L_x_175:
[----:B------:R-:W-:Y:S01]  /*8bf0*/  LOP3.LUT P1, RZ, R11, 0xff, RZ, 0xc0, !PT ;  /* 0x000000ff0bff7812 */ /* 0x000fe2000782c0ff */
[----:B------:R-:W-:Y:S01]  /*8c00*/  IMAD.IADD R13, R12, 0x1, R13 ;  /* 0x000000010c0d7824 */ /* 0x000fe200078e020d */
[----:B------:R-:W-:Y:S01]  /*8c10*/  IADD3 R2, P2, R2, UR24, RZ ;  /* 0x0000001802027c10 */ /* 0x000fe2000ff5e0ff */
[----:B------:R-:W-:Y:S01]  /*8c20*/  ULDC.64 UR8, c[0x0][0x650] ;  /* 0x0001940000087ab9 */ /* 0x000fe20000000a00 */
[----:B------:R-:W-:Y:S01]  /*8c30*/  BSSY B1, `(.L_x_180) ;  /* 0x000006a000017945 */ /* 0x000fe20003800000 */
[----:B------:R-:W-:Y:S01]  /*8c40*/  IMAD.MOV.U32 R16, RZ, RZ, -0x1 ;  /* 0xffffffffff107424 */ /* 0x000fe200078e00ff */
[----:B------:R-:W-:Y:S01]  /*8c50*/  SHF.R.U32.HI R5, RZ, 0x2, R13 ;  /* 0x00000002ff057819 */ /* 0x000fe2000001160d */
[----:B------:R-:W-:Y:S01]  /*8c60*/  IMAD.MOV.U32 R15, RZ, RZ, -0x1 ;  /* 0xffffffffff0f7424 */ /* 0x000fe200078e00ff */
[----:B------:R-:W-:Y:S02]  /*8c70*/  ISETP.GT.U32.AND P0, PT, R13, 0x3, PT ;  /* 0x000000030d00780c */ /* 0x000fe40003f04070 */
[----:B------:R-:W-:-:S02]  /*8c80*/  LOP3.LUT R5, R5, 0x1, RZ, 0xc0, !PT ;  /* 0x0000000105057812 */ /* 0x000fc400078ec0ff */
[----:B------:R-:W-:Y:S01]  /*8c90*/  ISETP.LT.U32.AND P0, PT, R12, 0x4, P0 ;  /* 0x000000040c00780c */ /* 0x000fe20000701070 */
[----:B------:R-:W0:Y:S01]  /*8ca0*/  @P1 S2R R7, SR_CgaCtaId ;  /* 0x0000000000071919 */ /* 0x000e220000008800 */
[----:B------:R-:W-:Y:S02]  /*8cb0*/  @P1 MOV R6, 0x400 ;  /* 0x0000040000061802 */ /* 0x000fe40000000f00 */
[----:B------:R-:W-:Y:S02]  /*8cc0*/  IADD3.X R3, R3, UR21, RZ, P2, !PT ;  /* 0x0000001503037c10 */ /* 0x000fe400097fe4ff */
[----:B------:R-:W-:Y:S02]  /*8cd0*/  ISETP.GE.U32.AND P2, PT, R2, UR8, PT ;  /* 0x0000000802007c0c */ /* 0x000fe4000bf46070 */
[----:B------:R-:W-:Y:S02]  /*8ce0*/  LOP3.LUT R13, R13, 0x3, RZ, 0xc0, !PT ;  /* 0x000000030d0d7812 */ /* 0x000fe400078ec0ff */
[----:B------:R-:W-:-:S02]  /*8cf0*/  PRMT R11, RZ, 0x7610, R11 ;  /* 0x00007610ff0b7816 */ /* 0x000fc4000000000b */
[----:B0-----:R-:W-:-:S04]  /*8d00*/  @P1 LEA R6, R7, R6, 0x18 ;  /* 0x0000000607061211 */ /* 0x001fc800078ec0ff */
[----:B------:R0:W-:Y:S01]  /*8d10*/  @P1 SYNCS.ARRIVE.TRANS64.A1T0 RZ, [R6+URZ+0x58], RZ ;  /* 0x000058ff06ff19a7 */ /* 0x0001e2000810003f */
[----:B------:R-:W-:Y:S02]  /*8d20*/  ISETP.NE.U32.AND P1, PT, R5, 0x1, PT ;  /* 0x000000010500780c */ /* 0x000fe40003f25070 */
[----:B------:R-:W-:Y:S02]  /*8d30*/  SEL R5, RZ, 0x1, !P0 ;  /* 0x00000001ff057807 */ /* 0x000fe40004000000 */
[----:B------:R-:W-:Y:S02]  /*8d40*/  ISETP.GE.U32.AND.EX P0, PT, R3, UR9, PT, P2 ;  /* 0x0000000903007c0c */ /* 0x000fe4000bf06120 */
[----:B------:R-:W-:-:S04]  /*8d50*/  ISETP.GT.U32.AND P1, PT, R12, 0x3, !P1 ;  /* 0x000000030c00780c */ /* 0x000fc80004f24070 */
[----:B0-----:R-:W-:-:S04]  /*8d60*/  SEL R6, RZ, 0x1, !P1 ;  /* 0x00000001ff067807 */ /* 0x001fc80004800000 */
[--C-:B------:R-:W-:Y:S01]  /*8d70*/  LOP3.LUT R14, R6, R14, R5.reuse, 0x96, !PT ;  /* 0x0000000e060e7212 */ /* 0x100fe200078e9605 */
[----:B------:R-:W-:Y:S01]  /*8d80*/  IMAD.MOV.U32 R6, RZ, RZ, -0x1 ;  /* 0xffffffffff067424 */ /* 0x000fe200078e00ff */
[----:B------:R-:W-:Y:S01]  /*8d90*/  PRMT R5, RZ, 0x7610, R5 ;  /* 0x00007610ff057816 */ /* 0x000fe20000000005 */
[----:B------:R-:W-:Y:S06]  /*8da0*/  @P0 BRA `(.L_x_181) ;  /* 0x0000000400480947 */ /* 0x000fec0003800000 */
[----:B------:R-:W0:Y:S01]  /*8db0*/  S2R R16, SR_CTAID.X ;  /* 0x0000000000107919 */ /* 0x000e220000002500 */
[----:B------:R-:W-:Y:S01]  /*8dc0*/  ULDC.64 UR8, c[0x0][0x628] ;  /* 0x00018a0000087ab9 */ /* 0x000fe20000000a00 */
[----:B------:R-:W1:Y:S01]  /*8dd0*/  LDC R19, c[0x0][0x144] ;  /* 0x00005100ff137b82 */ /* 0x000e620000000800 */
[----:B------:R-:W-:Y:S01]  /*8de0*/  ISETP.NE.U32.AND P0, PT, RZ, UR8, PT ;  /* 0x00000008ff007c0c */ /* 0x000fe2000bf05070 */
[----:B------:R-:W2:Y:S01]  /*8df0*/  S2R R5, SR_CTAID.Y ;  /* 0x0000000000057919 */ /* 0x000ea20000002600 */
[----:B------:R-:W-:Y:S01]  /*8e00*/  ULDC UR10, c[0x0][0x150] ;  /* 0x00005400000a7ab9 */ /* 0x000fe20000000800 */
[----:B------:R-:W-:Y:S01]  /*8e10*/  ULDC UR11, c[0x0][0x630] ;  /* 0x00018c00000b7ab9 */ /* 0x000fe20000000800 */
[----:B------:R-:W-:Y:S01]  /*8e20*/  ISETP.NE.AND.EX P0, PT, RZ, UR9, PT, P0 ;  /* 0x00000009ff007c0c */ /* 0x000fe2000bf05300 */
[----:B------:R-:W-:Y:S01]  /*8e30*/  IMAD.MOV.U32 R6, RZ, RZ, R2 ;  /* 0x000000ffff067224 */ /* 0x000fe200078e0002 */
[----:B0-----:R-:W-:-:S05]  /*8e40*/  I2FP.F32.U32 R7, R16 ;  /* 0x0000001000077245 */ /* 0x001fca0000201000 */
[----:B------:R-:W-:Y:S01]  /*8e50*/  FMUL R18, R7, UR10 ;  /* 0x0000000a07127c20 */ /* 0x000fe20008400000 */
[----:B------:R-:W-:-:S05]  /*8e60*/  IMAD.MOV.U32 R7, RZ, RZ, R3 ;  /* 0x000000ffff077224 */ /* 0x000fca00078e0003 */
[----:B--2---:R-:W-:Y:S05]  /*8e70*/  @!P0 BRA `(.L_x_182) ;  /* 0x0000000000288947 */ /* 0x004fea0003800000 */
[----:B------:R-:W-:Y:S02]  /*8e80*/  ULDC UR10, c[0x0][0x634] ;  /* 0x00018d00000a7ab9 */ /* 0x000fe40000000800 */
[----:B------:R-:W-:-:S05]  /*8e90*/  IADD3 R7, P0, R2, UR10, RZ ;  /* 0x0000000a02077c10 */ /* 0x000fca000ff1e0ff */
[----:B------:R-:W-:-:S04]  /*8ea0*/  IMAD.X R15, RZ, RZ, R3, P0 ;  /* 0x000000ffff0f7224 */ /* 0x000fc800000e0603 */
[----:B------:R-:W-:-:S04]  /*8eb0*/  IMAD.WIDE.U32 R8, R15, UR8, RZ ;  /* 0x000000080f087c25 */ /* 0x000fc8000f8e00ff */
[----:B------:R-:W-:-:S04]  /*8ec0*/  IMAD.WIDE.U32 R8, P0, R7, UR9, R8 ;  /* 0x0000000907087c25 */ /* 0x000fc8000f800008 */
[----:B------:R-:W-:-:S04]  /*8ed0*/  IMAD.WIDE.U32 R6, R7, UR8, RZ ;  /* 0x0000000807067c25 */ /* 0x000fc8000f8e00ff */
[----:B------:R-:W-:Y:S01]  /*8ee0*/  IMAD.MOV.U32 R6, RZ, RZ, R9 ;  /* 0x000000ffff067224 */ /* 0x000fe200078e0009 */
[----:B------:R-:W-:Y:S01]  /*8ef0*/  IADD3 RZ, P1, R7, R8, RZ ;  /* 0x0000000807ff7210 */ /* 0x000fe20007f3e0ff */
[----:B------:R-:W-:-:S04]  /*8f00*/  IMAD.X R7, RZ, RZ, RZ, P0 ;  /* 0x000000ffff077224 */ /* 0x000fc800000e06ff */
[----:B------:R-:W-:-:S08]  /*8f10*/  IMAD.WIDE.U32.X R6, R15, UR9, R6, P1 ;  /* 0x000000090f067c25 */ /* 0x000fd000088e0406 */
.L_x_182:
[--C-:B------:R-:W-:Y:S01]  /*8f20*/  SHF.R.U64 R15, R6, UR11, R7.reuse ;  /* 0x0000000b060f7c19 */ /* 0x100fe20008001207 */
[----:B------:R-:W0:Y:S01]  /*8f30*/  F2I.U32.TRUNC.NTZ R18, R18 ;  /* 0x0000001200127305 */ /* 0x000e22000020f000 */
[----:B------:R-:W-:Y:S01]  /*8f40*/  SHF.R.U32.HI R6, RZ, UR11, R7 ;  /* 0x0000000bff067c19 */ /* 0x000fe20008011607 */
[----:B------:R-:W-:Y:S01]  /*8f50*/  ULDC.64 UR8, c[0x0][0x620] ;  /* 0x0001880000087ab9 */ /* 0x000fe20000000a00 */
[----:B------:R-:W-:Y:S01]  /*8f60*/  IADD3 R9, P0, RZ, -R15, RZ ;  /* 0x8000000fff097210 */ /* 0x000fe20007f1e0ff */
[----:B------:R-:W-:Y:S01]  /*8f70*/  ULDC.64 UR10, c[0x0][0x640] ;  /* 0x00019000000a7ab9 */ /* 0x000fe20000000a00 */
[----:B------:R-:W2:Y:S03]  /*8f80*/  LDC R20, c[0x0][0x148] ;  /* 0x00005200ff147b82 */ /* 0x000ea60000000800 */
[----:B------:R-:W-:Y:S01]  /*8f90*/  IMAD.X R6, RZ, RZ, ~R6, P0 ;  /* 0x000000ffff067224 */ /* 0x000fe200000e0e06 */
[----:B------:R-:W-:-:S03]  /*8fa0*/  ISETP.NE.U32.AND P0, PT, RZ, UR10, PT ;  /* 0x0000000aff007c0c */ /* 0x000fc6000bf05070 */
[----:B------:R-:W-:Y:S01]  /*8fb0*/  IMAD R8, R6, UR8, RZ ;  /* 0x0000000806087c24 */ /* 0x000fe2000f8e02ff */
[----:B------:R-:W-:Y:S01]  /*8fc0*/  ISETP.NE.AND.EX P0, PT, RZ, UR11, PT, P0 ;  /* 0x0000000bff007c0c */ /* 0x000fe2000bf05300 */
[----:B------:R-:W-:Y:S01]  /*8fd0*/  IMAD.WIDE.U32 R6, R9, UR8, R2 ;  /* 0x0000000809067c25 */ /* 0x000fe2000f8e0002 */
[----:B------:R-:W-:-:S03]  /*8fe0*/  ULDC UR8, c[0x0][0x618] ;  /* 0x0001860000087ab9 */ /* 0x000fc60000000800 */
[----:B------:R-:W-:Y:S01]  /*8ff0*/  IMAD R9, R9, UR9, R8 ;  /* 0x0000000909097c24 */ /* 0x000fe2000f8e0208 */
[----:B------:R-:W-:Y:S01]  /*9000*/  ULDC UR9, c[0x0][0x154] ;  /* 0x0000550000097ab9 */ /* 0x000fe20000000800 */
[----:B0-----:R-:W-:Y:S02]  /*9010*/  IMAD.MOV R8, RZ, RZ, -R18 ;  /* 0x000000ffff087224 */ /* 0x001fe400078e0a12 */
[----:B------:R-:W-:Y:S02]  /*9020*/  IMAD.IADD R7, R7, 0x1, R9 ;  /* 0x0000000107077824 */ /* 0x000fe400078e0209 */
[----:B-1----:R-:W-:Y:S01]  /*9030*/  IMAD R16, R19, R8, R16 ;  /* 0x0000000813107224 */ /* 0x002fe200078e0210 */
[----:B------:R-:W-:Y:S02]  /*9040*/  I2FP.F32.U32 R8, R5 ;  /* 0x0000000500087245 */ /* 0x000fe40000201000 */
[--C-:B------:R-:W-:Y:S02]  /*9050*/  SHF.R.U64 R18, R6, UR8, R7.reuse ;  /* 0x0000000806127c19 */ /* 0x100fe40008001207 */
[----:B------:R-:W-:Y:S01]  /*9060*/  SHF.R.U32.HI R7, RZ, UR8, R7 ;  /* 0x00000008ff077c19 */ /* 0x000fe20008011607 */
[----:B------:R-:W-:Y:S01]  /*9070*/  FMUL R8, R8, UR9 ;  /* 0x0000000908087c20 */ /* 0x000fe20008400000 */
[----:B------:R-:W-:-:S02]  /*9080*/  ULDC UR8, c[0x0][0x608] ;  /* 0x0001820000087ab9 */ /* 0x000fc40000000800 */
[--C-:B------:R-:W-:Y:S01]  /*9090*/  SHF.R.U64 R22, R18, UR8, R7.reuse ;  /* 0x0000000812167c19 */ /* 0x100fe20008001207 */
[----:B------:R0:W1:Y:S01]  /*90a0*/  F2I.U32.TRUNC.NTZ R23, R8 ;  /* 0x0000000800177305 */ /* 0x000062000020f000 */
[----:B------:R-:W-:Y:S01]  /*90b0*/  SHF.R.U32.HI R7, RZ, UR8, R7 ;  /* 0x00000008ff077c19 */ /* 0x000fe20008011607 */
[----:B------:R-:W-:-:S03]  /*90c0*/  ULDC UR8, c[0x0][0x658] ;  /* 0x0001960000087ab9 */ /* 0x000fc60000000800 */
[--C-:B------:R-:W-:Y:S02]  /*90d0*/  SHF.R.U64 R19, R22, UR8, R7.reuse ;  /* 0x0000000816137c19 */ /* 0x100fe40008001207 */
[----:B------:R-:W-:-:S03]  /*90e0*/  SHF.R.U32.HI R21, RZ, UR8, R7 ;  /* 0x00000008ff157c19 */ /* 0x000fc60008011607 */
[----:B------:R-:W-:Y:S02]  /*90f0*/  IMAD.MOV.U32 R6, RZ, RZ, R19 ;  /* 0x000000ffff067224 */ /* 0x000fe400078e0013 */
[----:B------:R-:W-:Y:S01]  /*9100*/  IMAD.MOV.U32 R7, RZ, RZ, R21 ;  /* 0x000000ffff077224 */ /* 0x000fe200078e0015 */
[----:B0-----:R-:W-:Y:S06]  /*9110*/  @!P0 BRA `(.L_x_183) ;  /* 0x0000000000288947 */ /* 0x001fec0003800000 */
        /* <DEDUP_REMOVED lines=10> */
.L_x_183:
[----:B------:R-:W-:Y:S01]  /*91c0*/  ULDC UR8, c[0x0][0x648] ;  /* 0x0001920000087ab9 */ /* 0x000fe20000000800 */
[----:B-1----:R-:W-:Y:S01]  /*91d0*/  IMAD.MOV R23, RZ, RZ, -R23 ;  /* 0x000000ffff177224 */ /* 0x002fe200078e0a17 */
[----:B------:R-:W-:Y:S01]  /*91e0*/  SHF.R.U64 R7, R6, UR8, R7 ;  /* 0x0000000806077c19 */ /* 0x000fe20008001207 */
[----:B------:R-:W-:Y:S01]  /*91f0*/  ULDC UR8, c[0x0][0x638] ;  /* 0x00018e0000087ab9 */ /* 0x000fe20000000800 */
[----:B------:R-:W-:Y:S01]  /*9200*/  LOP3.LUT R6, R22, UR13, RZ, 0xc0, !PT ;  /* 0x0000000d16067c12 */ /* 0x000fe2000f8ec0ff */
[----:B--2---:R-:W-:Y:S01]  /*9210*/  @P3 IMAD R16, R20, R23, R5 ;  /* 0x0000001714103224 */ /* 0x004fe200078e0205 */
[----:B------:R-:W-:Y:S01]  /*9220*/  LOP3.LUT R18, R18, UR4, RZ, 0xc0, !PT ;  /* 0x0000000412127c12 */ /* 0x000fe2000f8ec0ff */
[----:B------:R-:W-:Y:S01]  /*9230*/  IMAD.MOV R8, RZ, RZ, -R7 ;  /* 0x000000ffff087224 */ /* 0x000fe200078e0a07 */
[----:B------:R-:W-:Y:S01]  /*9240*/  ULDC UR9, c[0x0][0x610] ;  /* 0x0001840000097ab9 */ /* 0x000fe20000000800 */
[----:B------:R-:W-:Y:S02]  /*9250*/  IMAD R7, R7, UR5, R6 ;  /* 0x0000000507077c24 */ /* 0x000fe4000f8e0206 */
[----:B------:R-:W-:Y:S01]  /*9260*/  IMAD R19, R8, UR8, R19 ;  /* 0x0000000808137c24 */ /* 0x000fe2000f8e0213 */
[----:B------:R-:W-:Y:S01]  /*9270*/  ULDC UR8, c[0x0][0x600] ;  /* 0x0001800000087ab9 */ /* 0x000fe20000000800 */
[----:B------:R-:W-:-:S02]  /*9280*/  IMAD R6, R7, UR9, R16 ;  /* 0x0000000907067c24 */ /* 0x000fc4000f8e0210 */
[----:B------:R-:W-:Y:S02]  /*9290*/  IMAD R19, R19, UR8, R18 ;  /* 0x0000000813137c24 */ /* 0x000fe4000f8e0212 */
[----:B------:R-:W-:-:S03]  /*92a0*/  IMAD.MOV.U32 R5, RZ, RZ, 0x1 ;  /* 0x00000001ff057424 */ /* 0x000fc600078e00ff */
[----:B------:R-:W-:Y:S02]  /*92b0*/  SEL R16, R19, R6, !P3 ;  /* 0x0000000613107207 */ /* 0x000fe40005800000 */
[----:B------:R-:W-:-:S07]  /*92c0*/  SEL R6, R6, R19, !P3 ;  /* 0x0000001306067207 */ /* 0x000fce0005800000 */
.L_x_181:
[----:B------:R-:W-:Y:S05]  /*92d0*/  BSYNC B1 ;  /* 0x0000000000017941 */ /* 0x000fea0003800000 */
.L_x_180:
[----:B------:R-:W-:-:S13]  /*92e0*/  LOP3.LUT P0, RZ, R5, 0xff, RZ, 0xc0, !PT ;  /* 0x000000ff05ff7812 */ /* 0x000fda000780c0ff */
[----:B------:R-:W-:Y:S05]  /*92f0*/  @P0 BRA `(.L_x_184) ;  /* 0xfffffff4003c0947 */ /* 0x000fea000383ffff */
[----:B------:R-:W-:Y:S05]  /*9300*/  BSYNC B0 ;  /* 0x0000000000007941 */ /* 0x000fea0003800000 */
.L_x_173:
[----:B------:R-:W-:-:S03]  /*9310*/  UMOV UR8, 0xffffffff ;  /* 0xffffffff00087882 */ /* 0x000fc60000000000 */
[----:B------:R-:W-:Y:S05]  /*9320*/  BRA.DIV UR8, `(.L_x_185) ;  /* 0x00000006081c7947 */ /* 0x000fea000b800000 */
[----:B------:R-:W-:-:S13]  /*9330*/  ELECT P0, URZ, PT ;  /* 0x00000000003f782f */ /* 0x000fda0003800000 */
.L_x_199:
[----:B------:R-:W-:Y:S04]  /*9340*/  BSSY B0, `(.L_x_186) ;  /* 0x000002b000007945 */ /* 0x000fe80003800000 */
[----:B------:R-:W-:Y:S05]  /*9350*/  @!P0 BRA `(.L_x_187) ;  /* 0x0000000000a48947 */ /* 0x000fea0003800000 */
[----:B------:R-:W-:-:S04]  /*9360*/  LOP3.LUT R4, R4, 0x2, RZ, 0xfc, !PT ;  /* 0x0000000204047812 */ /* 0x000fc800078efcff */
[----:B------:R-:W-:-:S13]  /*9370*/  ISETP.NE.AND P0, PT, R4, 0x3, PT ;  /* 0x000000030400780c */ /* 0x000fda0003f05270 */
[----:B------:R-:W-:Y:S05]  /*9380*/  @!P0 BRA `(.L_x_188) ;  /* 0x0000000000048947 */ /* 0x000fea0003800000 */
[----:B------:R-:W-:Y:S01]  /*9390*/  BPT.TRAP 0x1 ;  /* 0x000000040000795c */ /* 0x000fe20000300000 */
.L_x_188:
[----:B------:R-:W0:Y:S01]  /*93a0*/  S2R R3, SR_CgaCtaId ;  /* 0x0000000000037919 */ /* 0x000e220000008800 */
[----:B------:R-:W-:Y:S02]  /*93b0*/  MOV R0, 0x400 ;  /* 0x0000040000007802 */ /* 0x000fe40000000f00 */
[----:B------:R-:W-:Y:S02]  /*93c0*/  SHF.L.U32 R2, R14, 0x1f, RZ ;  /* 0x0000001f0e027819 */ /* 0x000fe400000006ff */
[----:B0-----:R-:W-:-:S05]  /*93d0*/  LEA R0, R3, R0, 0x18 ;  /* 0x0000000003007211 */ /* 0x001fca00078ec0ff */
[----:B------:R-:W-:-:S04]  /*93e0*/  VIADD R0, R0, 0x20 ;  /* 0x0000002000007836 */ /* 0x000fc80000000000 */
[C---:B------:R-:W-:Y:S02]  /*93f0*/  IMAD R5, R13.reuse, 0x8, R0 ;  /* 0x000000080d057824 */ /* 0x040fe400078e0200 */
[----:B------:R-:W-:Y:S02]  /*9400*/  VIADD R13, R13, 0x1 ;  /* 0x000000010d0d7836 */ /* 0x000fe40000000000 */
[----:B------:R-:W0:Y:S03]  /*9410*/  SYNCS.PHASECHK.TRANS64.TRYWAIT P0, [R5+URZ], R2 ;  /* 0x00000002050075a7 */ /* 0x000e26000800017f */
[----:B------:R-:W-:-:S04]  /*9420*/  ISETP.NE.AND P1, PT, R13, 0x4, PT ;  /* 0x000000040d00780c */ /* 0x000fc80003f25270 */
[----:B------:R-:W-:Y:S02]  /*9430*/  SEL R3, RZ, 0x1, P1 ;  /* 0x00000001ff037807 */ /* 0x000fe40000800000 */
[----:B------:R-:W-:Y:S02]  /*9440*/  SEL R13, R13, RZ, P1 ;  /* 0x000000ff0d0d7207 */ /* 0x000fe40000800000 */
[----:B------:R-:W-:-:S03]  /*9450*/  LOP3.LUT R14, R14, R3, RZ, 0x3c, !PT ;  /* 0x000000030e0e7212 */ /* 0x000fc600078e3cff */
[----:B------:R-:W-:Y:S01]  /*9460*/  IMAD R7, R13, 0x8, R0 ;  /* 0x000000080d077824 */ /* 0x000fe200078e0200 */
[----:B------:R-:W-:Y:S01]  /*9470*/  SHF.L.U32 R4, R14, 0x1f, RZ ;  /* 0x0000001f0e047819 */ /* 0x000fe200000006ff */
[----:B0-----:R-:W-:Y:S06]  /*9480*/  @!P0 BRA `(.L_x_189) ;  /* 0x0000000000e48947 */ /* 0x001fec0003800000 */
.L_x_200:
[----:B------:R-:W1:Y:S01]  /*9490*/  SYNCS.PHASECHK.TRANS64.TRYWAIT P0, [R7+URZ], R4 ;  /* 0x00000004070075a7 */ /* 0x000e62000800017f */
[----:B0-----:R-:W-:-:S05]  /*94a0*/  VIADD R2, R13, 0x1 ;  /* 0x000000010d027836 */ /* 0x001fca0000000000 */
[----:B------:R-:W-:-:S04]  /*94b0*/  ISETP.NE.AND P1, PT, R2, 0x4, PT ;  /* 0x000000040200780c */ /* 0x000fc80003f25270 */
[----:B------:R-:W-:Y:S02]  /*94c0*/  SEL R3, RZ, 0x1, P1 ;  /* 0x00000001ff037807 */ /* 0x000fe40000800000 */
[----:B------:R-:W-:Y:S02]  /*94d0*/  SEL R9, R2, RZ, P1 ;  /* 0x000000ff02097207 */ /* 0x000fe40000800000 */
[----:B------:R-:W-:-:S03]  /*94e0*/  LOP3.LUT R11, R14, R3, RZ, 0x3c, !PT ;  /* 0x000000030e0b7212 */ /* 0x000fc600078e3cff */
[----:B------:R-:W-:Y:S01]  /*94f0*/  IMAD R6, R9, 0x8, R0 ;  /* 0x0000000809067824 */ /* 0x000fe200078e0200 */
[----:B------:R-:W-:Y:S01]  /*9500*/  SHF.L.U32 R5, R11, 0x1f, RZ ;  /* 0x0000001f0b057819 */ /* 0x000fe200000006ff */
[----:B-1----:R-:W-:Y:S06]  /*9510*/  @!P0 BRA `(.L_x_190) ;  /* 0x0000000000d48947 */ /* 0x002fec0003800000 */
.L_x_201:
[----:B------:R-:W1:Y:S01]  /*9520*/  SYNCS.PHASECHK.TRANS64.TRYWAIT P0, [R6+URZ], R5 ;  /* 0x00000005060075a7 */ /* 0x000e62000800017f */
[----:B------:R-:W-:-:S05]  /*9530*/  VIADD R2, R9, 0x1 ;  /* 0x0000000109027836 */ /* 0x000fca0000000000 */
[----:B------:R-:W-:-:S04]  /*9540*/  ISETP.NE.AND P1, PT, R2, 0x4, PT ;  /* 0x000000040200780c */ /* 0x000fc80003f25270 */
[----:B0-----:R-:W-:Y:S02]  /*9550*/  SEL R4, RZ, 0x1, P1 ;  /* 0x00000001ff047807 */ /* 0x001fe40000800000 */
[----:B------:R-:W-:Y:S02]  /*9560*/  SEL R3, R2, RZ, P1 ;  /* 0x000000ff02037207 */ /* 0x000fe40000800000 */
[----:B------:R-:W-:Y:S01]  /*9570*/  LOP3.LUT R4, R11, R4, RZ, 0x3c, !PT ;  /* 0x000000040b047212 */ /* 0x000fe200078e3cff */
[----:B-1----:R-:W-:Y:S06]  /*9580*/  @!P0 BRA `(.L_x_191) ;  /* 0x0000000000cc8947 */ /* 0x002fec0003800000 */
.L_x_202:
[----:B------:R-:W-:Y:S01]  /*9590*/  IMAD R3, R3, 0x8, R0 ;  /* 0x0000000803037824 */ /* 0x000fe200078e0200 */
[----:B------:R-:W-:-:S07]  /*95a0*/  SHF.L.U32 R0, R4, 0x1f, RZ ;  /* 0x0000001f04007819 */ /* 0x000fce00000006ff */
.L_x_192:
[----:B-1----:R1:W2:Y:S02]  /*95b0*/  SYNCS.PHASECHK.TRANS64.TRYWAIT P0, [R3+URZ], R0 ;  /* 0x00000000030075a7 */ /* 0x0022a4000800017f */
[----:B--2---:R-:W-:Y:S05]  /*95c0*/  @!P0 NANOSLEEP.SYNCS 0x989680 ;  /* 0x009896800000895d */ /* 0x004fea0003900000 */
[----:B------:R-:W2:Y:S02]  /*95d0*/  @!P0 SYNCS.PHASECHK.TRANS64 P0, [R3+URZ], R0 ;  /* 0x00000000030085a7 */ /* 0x000ea4000800007f */
[----:B--2---:R-:W-:Y:S05]  /*95e0*/  @!P0 BRA `(.L_x_192) ;  /* 0xfffffffc00f08947 */ /* 0x004fea000383ffff */
.L_x_187:
[----:B------:R-:W-:Y:S05]  /*95f0*/  BSYNC B0 ;  /* 0x0000000000007941 */ /* 0x000fea0003800000 */
.L_x_186:
[----:B------:R-:W-:Y:S05]  /*9600*/  EXIT ;  /* 0x000000000000794d */ /* 0x000fea0003800000 */
.L_x_21:
[----:B-1----:R-:W-:-:S04]  /*9610*/  IMAD.U32 R13, RZ, RZ, UR7 ;  /* 0x00000007ff0d7e24 */ /* 0x002fc8000f8e00ff */
[----:B------:R1:W4:Y:S03]  /*9620*/  SYNCS.PHASECHK.TRANS64.TRYWAIT P0, [R13+URZ], R12 ;  /* 0x0000000c0d0075a7 */ /* 0x000326000800017f */
[----:B----4-:R-:W-:Y:S05]  /*9630*/  @!P0 NANOSLEEP.SYNCS 0x989680 ;  /* 0x009896800000895d */ /* 0x010fea0003900000 */
[----:B------:R-:W4:Y:S02]  /*9640*/  @!P0 SYNCS.PHASECHK.TRANS64 P0, [R13+URZ], R12 ;  /* 0x0000000c0d0085a7 */ /* 0x000f24000800007f */
[----:B----4-:R-:W-:Y:S05]  /*9650*/  @!P0 BRA `(.L_x_21) ;  /* 0xfffffffc00ec8947 */ /* 0x010fea000383ffff */
[----:B------:R-:W-:Y:S05]  /*9660*/  BRA `(.L_x_20) ;  /* 0xffffff80006c7947 */ /* 0x000fea000383ffff */
.L_x_27:
[----:B-1----:R-:W-:-:S04]  /*9670*/  IMAD.U32 R15, RZ, RZ, UR12 ;  /* 0x0000000cff0f7e24 */ /* 0x002fc8000f8e00ff */
[----:B------:R1:W4:Y:S03]  /*9680*/  SYNCS.PHASECHK.TRANS64.TRYWAIT P0, [R15+URZ], R14 ;  /* 0x0000000e0f0075a7 */ /* 0x000326000800017f */
[----:B----4-:R-:W-:Y:S05]  /*9690*/  @!P0 NANOSLEEP.SYNCS 0x989680 ;  /* 0x009896800000895d */ /* 0x010fea0003900000 */
[----:B------:R-:W4:Y:S02]  /*96a0*/  @!P0 SYNCS.PHASECHK.TRANS64 P0, [R15+URZ], R14 ;  /* 0x0000000e0f0085a7 */ /* 0x000f24000800007f */
[----:B----4-:R-:W-:Y:S05]  /*96b0*/  @!P0 BRA `(.L_x_27) ;  /* 0xfffffffc00ec8947 */ /* 0x010fea000383ffff */
[----:B------:R-:W-:Y:S05]  /*96c0*/  BRA `(.L_x_26) ;  /* 0xffffff8800a87947 */ /* 0x000fea000383ffff */
.L_x_174:
[----:B------:R-:W-:Y:S01]  /*96d0*/  BSSY B1, `(.L_x_193) ;  /* 0x0000006000017945 */ /* 0x000fe20003800000 */
[----:B------:R-:W-:-:S07]  /*96e0*/  IMAD.MOV.U32 R5, RZ, RZ, -0x1 ;  /* 0xffffffffff057424 */ /* 0x000fce00078e00ff */
[----:B------:R-:W-:Y:S05]  /*96f0*/  WARPSYNC.COLLECTIVE R5, `(.L_x_194) ;  /* 0x00000000050c7348 */ /* 0x000fea0003c00000 */
[----:B------:R-:W-:Y:S02]  /*9700*/  ELECT P0, UR62, PT ;  /* 0x00000000003e782f */ /* 0x000fe40003800000 */
[----:B------:R-:W-:Y:S01]  /*9710*/  MOV R5, UR62 ;  /* 0x0000003e00057c02 */ /* 0x000fe20008000f00 */
[----:B------:R-:W-:Y:S10]  /*9720*/  ENDCOLLECTIVE ;  /* 0x000000000000791b */ /* 0x000ff40003800000 */
.L_x_194:
[----:B------:R-:W-:Y:S05]  /*9730*/  BSYNC B1 ;  /* 0x0000000000017941 */ /* 0x000fea0003800000 */
.L_x_193:
[----:B------:R-:W-:Y:S05]  /*9740*/  BRA `(.L_x_195) ;  /* 0xfffffff000347947 */ /* 0x000fea000383ffff */
.L_x_177:
[----:B-1----:R1:W2:Y:S02]  /*9750*/  SYNCS.PHASECHK.TRANS64.TRYWAIT P0, [R19+URZ+0x20], R8 ;  /* 0x00002008130075a7 */ /* 0x0022a4000800017f */
[----:B--2---:R-:W-:Y:S05]  /*9760*/  @!P0 NANOSLEEP.SYNCS 0x989680 ;  /* 0x009896800000895d */ /* 0x004fea0003900000 */
[----:B------:R-:W2:Y:S02]  /*9770*/  @!P0 SYNCS.PHASECHK.TRANS64 P0, [R19+URZ+0x20], R8 ;  /* 0x00002008130085a7 */ /* 0x000ea4000800007f */
[----:B--2---:R-:W-:Y:S05]  /*9780*/  @!P0 BRA `(.L_x_177) ;  /* 0xfffffffc00f08947 */ /* 0x004fea000383ffff */
[----:B------:R-:W-:Y:S05]  /*9790*/  BRA `(.L_x_196) ;  /* 0xfffffff000707947 */ /* 0x000fea000383ffff */
.L_x_185:
[----:B------:R-:W-:Y:S01]  /*97a0*/  BSSY B0, `(.L_x_197) ;  /* 0x0000006000007945 */ /* 0x000fe20003800000 */
[----:B------:R-:W-:-:S07]  /*97b0*/  IMAD.MOV.U32 R5, RZ, RZ, -0x1 ;  /* 0xffffffffff057424 */ /* 0x000fce00078e00ff */
[----:B------:R-:W-:Y:S05]  /*97c0*/  WARPSYNC.COLLECTIVE R5, `(.L_x_198) ;  /* 0x00000000050c7348 */ /* 0x000fea0003c00000 */
[----:B------:R-:W-:Y:S02]  /*97d0*/  ELECT P0, UR62, PT ;  /* 0x00000000003e782f */ /* 0x000fe40003800000 */
[----:B------:R-:W-:Y:S01]  /*97e0*/  MOV R5, UR62 ;  /* 0x0000003e00057c02 */ /* 0x000fe20008000f00 */
[----:B------:R-:W-:Y:S10]  /*97f0*/  ENDCOLLECTIVE ;  /* 0x000000000000791b */ /* 0x000ff40003800000 */
.L_x_198:
[----:B------:R-:W-:Y:S05]  /*9800*/  BSYNC B0 ;  /* 0x0000000000007941 */ /* 0x000fea0003800000 */
.L_x_197:
[----:B------:R-:W-:Y:S05]  /*9810*/  BRA `(.L_x_199) ;  /* 0xfffffff800c87947 */ /* 0x000fea000383ffff */
.L_x_189:
[----:B0-----:R0:W1:Y:S02]  /*9820*/  SYNCS.PHASECHK.TRANS64.TRYWAIT P0, [R5+URZ], R2 ;  /* 0x00000002050075a7 */ /* 0x001064000800017f */
[----:B-1----:R-:W-:Y:S05]  /*9830*/  @!P0 NANOSLEEP.SYNCS 0x989680 ;  /* 0x009896800000895d */ /* 0x002fea0003900000 */
[----:B------:R-:W1:Y:S02]  /*9840*/  @!P0 SYNCS.PHASECHK.TRANS64 P0, [R5+URZ], R2 ;  /* 0x00000002050085a7 */ /* 0x000e64000800007f */
[----:B-1----:R-:W-:Y:S05]  /*9850*/  @!P0 BRA `(.L_x_189) ;  /* 0xfffffffc00f08947 */ /* 0x002fea000383ffff */
[----:B------:R-:W-:Y:S05]  /*9860*/  BRA `(.L_x_200) ;  /* 0xfffffffc00087947 */ /* 0x000fea000383ffff */
.L_x_190:
[----:B0-----:R0:W1:Y:S02]  /*9870*/  SYNCS.PHASECHK.TRANS64.TRYWAIT P0, [R7+URZ], R4 ;  /* 0x00000004070075a7 */ /* 0x001064000800017f */
[----:B-1----:R-:W-:Y:S05]  /*9880*/  @!P0 NANOSLEEP.SYNCS 0x989680 ;  /* 0x009896800000895d */ /* 0x002fea0003900000 */
[----:B------:R-:W1:Y:S02]  /*9890*/  @!P0 SYNCS.PHASECHK.TRANS64 P0, [R7+URZ], R4 ;  /* 0x00000004070085a7 */ /* 0x000e64000800007f */
[----:B-1----:R-:W-:Y:S05]  /*98a0*/  @!P0 BRA `(.L_x_190) ;  /* 0xfffffffc00f08947 */ /* 0x002fea000383ffff */
[----:B------:R-:W-:Y:S05]  /*98b0*/  BRA `(.L_x_201) ;  /* 0xfffffffc00187947 */ /* 0x000fea000383ffff */
.L_x_191:
[----:B0-----:R0:W1:Y:S02]  /*98c0*/  SYNCS.PHASECHK.TRANS64.TRYWAIT P0, [R6+URZ], R5 ;  /* 0x00000005060075a7 */ /* 0x001064000800017f */
[----:B-1----:R-:W-:Y:S05]  /*98d0*/  @!P0 NANOSLEEP.SYNCS 0x989680 ;  /* 0x009896800000895d */ /* 0x002fea0003900000 */
[----:B------:R-:W1:Y:S02]  /*98e0*/  @!P0 SYNCS.PHASECHK.TRANS64 P0, [R6+URZ], R5 ;  /* 0x00000005060085a7 */ /* 0x000e64000800007f */
[----:B-1----:R-:W-:Y:S05]  /*98f0*/  @!P0 BRA `(.L_x_191) ;  /* 0xfffffffc00f08947 */ /* 0x002fea000383ffff */
[----:B------:R-:W-:Y:S05]  /*9900*/  BRA `(.L_x_202) ;  /* 0xfffffffc00207947 */ /* 0x000fea000383ffff */
.L_x_203:
[----:B------:R-:W-:-:S00]  /*9910*/  BRA `(.L_x_203) ;  /* 0xfffffffc00fc7947 */ /* 0x000fc0000383ffff */
[----:B------:R-:W-:-:S00]  /*9920*/  NOP ;  /* 0x0000000000007918 */ /* 0x000fc00000000000 */
        /* <DEDUP_REMOVED lines=13> */
.L_x_204:


//--------------------- .nv.shared._ZN7cutlass13device_kernelINS_4gemm6kernel13GemmUniversalIN4cute5tupleIJiiiiEEENS1_10collective13CollectiveMmaINS1_37MainloopSm90TmaGmmaWarpSpecializedFP8ILi4ENS5_IJNS4_1CILi2EEESB_NSA_ILi1EEEEEENS1_35KernelTmaWarpSpecializedCooperativeEEENS5_IJNSA_ILi256EEENSA_ILi64EEENSA_ILi32EEEEEENS_12float_e4m3_tENS5_IJlSC_lEEESK_SL_NS4_8TiledMMAINS4_8MMA_AtomIJNS4_4SM904GMMA30MMA_64x64x32_F32E4M3E4M3_SS_TNILNSP_7ScaleInE1ELSR_1EEEEEENS4_6LayoutINS5_IJSB_SC_SC_EEENS5_IJSC_NSA_ILi0EEESW_EEEEENS5_IJNS4_10UnderscoreESZ_SZ_EEEEENS4_23SM90_TMA_LOAD_MULTICASTENS4_14ComposedLayoutINS4_7SwizzleILi1ELi4ELi3EEENS4_18smem_ptr_flag_bitsILi8EEENSU_INS5_IJNSA_ILi8EEESI_EEENS5_IJSI_SC_EEEEEEEvNS4_8identityES12_S1C_vS1D_EENS_8epilogue10collective6detail29Sm90TmaWarpSpecializedAdapterINS1G_15DefaultEpilogueISK_SL_SL_NS1F_6thread17LinearCombinationISK_Li1EffLNS1K_9ScaleType4KindE0ELNS_15FloatRoundStyleE2ESK_EENS1_15EpilogueDefaultEEEEEvvEEEEvNT_6ParamsE --------------------------
	.section	.nv.shared._ZN7cutlass13device_kernelINS_4gemm6kernel13GemmUniversalIN4cute5tupleIJiiiiEEENS1_10collective13CollectiveMmaINS1_37MainloopSm90TmaGmmaWarpSpecializedFP8ILi4ENS5_IJNS4_1CILi2EEESB_NSA_ILi1EEEEEENS1_35KernelTmaWarpSpecializedCooperativeEEENS5_IJNSA_ILi256EEENSA_ILi64EEENSA_ILi32EEEEEENS_12float_e4m3_tENS5_IJlSC_lEEESK_SL_NS4_8TiledMMAINS4_8MMA_AtomIJNS4_4SM904GMMA30MMA_64x64x32_F32E4M3E4M3_SS_TNILNSP_7ScaleInE1ELSR_1EEEEEENS4_6LayoutINS5_IJSB_SC_SC_EEENS5_IJSC_NSA_ILi0EEESW_EEEEENS5_IJNS4_10UnderscoreESZ_SZ_EEEEENS4_23SM90_TMA_LOAD_MULTICASTENS4_14ComposedLayoutINS4_7SwizzleILi1ELi4ELi3EEENS4_18smem_ptr_flag_bitsILi8EEENSU_INS5_IJNSA_ILi8EEESI_EEENS5_IJSI_SC_EEEEEEEvNS4_8identityES12_S1C_vS1D_EENS_8epilogue10collective6detail29Sm90TmaWarpSpecializedAdapterINS1G_15DefaultEpilogueISK_SL_SL_NS1F_6thread17LinearCombinationISK_Li1EffLNS1K_9ScaleType4KindE0ELNS_15FloatRoundStyleE2ESK_EENS1_15EpilogueDefaultEEEEEvvEEEEvNT_6ParamsE,"aw",@nobits
	.sectionflags	@""
	.align	16
	.zero		1024


//--------------------- .nv.shared.reserved.0     --------------------------
	.section	.nv.shared.reserved.0,"aw",@nobits
	.weak		__nv_reservedSMEM_offset_0_alias
	.size		__nv_reservedSMEM_offset_0_alias, 0, 0
	.other		__nv_reservedSMEM_offset_0_alias,@"STO_CUDA_RESERVED_SHARED STV_DEFAULT"
__nv_reservedSMEM_offset_0_alias:
	.zero		0


//--------------------- .nv.global                --------------------------
	.section	.nv.global,"aw",@nobits
.nv.global:
	.type		_ZN39_INTERNAL_a53f9255_4_k_cu_9fdb2051_52884cute1_E,@object
	.size		_ZN39_INTERNAL_a53f9255_4_k_cu_9fdb2051_52884cute1_E,(_ZN39_INTERNAL_a53f9255_4_k_cu_9fdb2051_52884cuda3std3__45__cpo6cbeginE - _ZN39_INTERNAL_a53f9255_4_k_cu_9fdb2051_52884cute1_E)
_ZN39_INTERNAL_a53f9255_4_k_cu_9fdb2051_52884cute1_E:
	.zero		1
	.type		_ZN39_INTERNAL_a53f9255_4_k_cu_9fdb2051_52884cuda3std3__45__cpo6cbeginE,@object
	.size		_ZN39_INTERNAL_a53f9255_4_k_cu_9fdb2051_52884cuda3std3__45__cpo6cbeginE,(_ZN39_INTERNAL_a53f9255_4_k_cu_9fdb2051_52884cuda3std3__48in_placeE - _ZN39_INTERNAL_a53f9255_4_k_cu_9fdb2051_52884cuda3std3__45__cpo6cbeginE)
_ZN39_INTERNAL_a53f9255_4_k_cu_9fdb2051_52884cuda3std3__45__cpo6cbeginE:
	.zero		1
	.type		_ZN39_INTERNAL_a53f9255_4_k_cu_9fdb2051_52884cuda3std3__48in_placeE,@object
	.size		_ZN39_INTERNAL_a53f9255_4_k_cu_9fdb2051_52884cuda3std3__48in_placeE,(_ZN39_INTERNAL_a53f9255_4_k_cu_9fdb2051_52884cuda3std6ranges3__45__cpo9iter_moveE - _ZN39_INTERNAL_a53f9255_4_k_cu_9fdb2051_52884cuda3std3__48in_placeE)
_ZN39_INTERNAL_a53f9255_4_k_cu_9fdb2051_52884cuda3std3__48in_placeE:
	.zero		1
	.type		_ZN39_INTERNAL_a53f9255_4_k_cu_9fdb2051_52884cuda3std6ranges3__45__cpo9iter_moveE,@object
	.size		_ZN39_INTERNAL_a53f9255_4_k_cu_9fdb2051_52884cuda3std6ranges3__45__cpo9iter_moveE,(_ZN39_INTERNAL_a53f9255_4_k_cu_9fdb2051_52884cuda3std3__45__cpo5beginE - _ZN39_INTERNAL_a53f9255_4_k_cu_9fdb2051_52884cuda3std6ranges3__45__cpo9iter_moveE)
_ZN39_INTERNAL_a53f9255_4_k_cu_9fdb2051_52884cuda3std6ranges3__45__cpo9iter_moveE:
	.zero		1
	.type		_ZN39_INTERNAL_a53f9255_4_k_cu_9fdb2051_52884cuda3std3__45__cpo5beginE,@object
	.size		_ZN39_INTERNAL_a53f9255_4_k_cu_9fdb2051_52884cuda3std3__45__cpo5beginE,(_ZN39_INTERNAL_a53f9255_4_k_cu_9fdb2051_52884cuda3std3__441_GLOBAL__N__a53f9255_4_k_cu_9fdb2051_52886ignoreE - _ZN39_INTERNAL_a53f9255_4_k_cu_9fdb2051_52884cuda3std3__45__cpo5beginE)
_ZN39_INTERNAL_a53f9255_4_k_cu_9fdb2051_52884cuda3std3__45__cpo5beginE:
	.zero		1
	.type		_ZN39_INTERNAL_a53f9255_4_k_cu_9fdb2051_52884cuda3std3__441_GLOBAL__N__a53f9255_4_k_cu_9fdb2051_52886ignoreE,@object
	.size		_ZN39_INTERNAL_a53f9255_4_k_cu_9fdb2051_52884cuda3std3__441_GLOBAL__N__a53f9255_4_k_cu_9fdb2051_52886ignoreE,(_ZN39_INTERNAL_a53f9255_4_k_cu_9fdb2051_52884cute7productE - _ZN39_INTERNAL_a53f9255_4_k_cu_9fdb2051_52884cuda3std3__441_GLOBAL__N__a53f9255_4_k_cu_9fdb2051_52886ignoreE)
_ZN39_INTERNAL_a53f9255_4_k_cu_9fdb2051_52884cuda3std3__441_GLOBAL__N__a53f9255_4_k_cu_9fdb2051_52886ignoreE:
	.zero		1
	.type		_ZN39_INTERNAL_a53f9255_4_k_cu_9fdb2051_52884cute7productE,@object
	.size		_ZN39_INTERNAL_a53f9255_4_k_cu_9fdb2051_52884cute7productE,(_ZN39_INTERNAL_a53f9255_4_k_cu_9fdb2051_52884cuda3std3__45__cpo3endE - _ZN39_INTERNAL_a53f9255_4_k_cu_9fdb2051_52884cute7productE)
_ZN39_INTERNAL_a53f9255_4_k_cu_9fdb2051_52884cute7productE:
	.zero		1
	.type		_ZN39_INTERNAL_a53f9255_4_k_cu_9fdb2051_52884cuda3std3__45__cpo3endE,@object
	.size		_ZN39_INTERNAL_a53f9255_4_k_cu_9fdb2051_52884cuda3std3__45__cpo3endE,(_ZN39_INTERNAL_a53f9255_4_k_cu_9fdb2051_52884cuda3std3__419piecewise_constructE - _ZN39_INTERNAL_a53f9255_4_k_cu_9fdb2051_52884cuda3std3__45__cpo3endE)
_ZN39_INTERNAL_a53f9255_4_k_cu_9fdb2051_52884cuda3std3__45__cpo3endE:
	.zero		1
	.type		_ZN39_INTERNAL_a53f9255_4_k_cu_9fdb2051_52884cuda3std3__419piecewise_constructE,@object
	.size		_ZN39_INTERNAL_a53f9255_4_k_cu_9fdb2051_52884cuda3std3__419piecewise_constructE,(_ZN39_INTERNAL_a53f9255_4_k_cu_9fdb2051_52884cuda3std3__45__cpo4cendE - _ZN39_INTERNAL_a53f9255_4_k_cu_9fdb2051_52884cuda3std3__419piecewise_constructE)
_ZN39_INTERNAL_a53f9255_4_k_cu_9fdb2051_52884cuda3std3__419piecewise_constructE:
	.zero		1
	.type		_ZN39_INTERNAL_a53f9255_4_k_cu_9fdb2051_52884cuda3std3__45__cpo4cendE,@object
	.size		_ZN39_INTERNAL_a53f9255_4_k_cu_9fdb2051_52884cuda3std3__45__cpo4cendE,(_ZN39_INTERNAL_a53f9255_4_k_cu_9fdb2051_52884cuda3std6ranges3__45__cpo4swapE - _ZN39_INTERNAL_a53f9255_4_k_cu_9fdb2051_52884cuda3std3__45__cpo4cendE)
_ZN39_INTERNAL_a53f9255_4_k_cu_9fdb2051_52884cuda3std3__45__cpo4cendE:
	.zero		1
	.type		_ZN39_INTERNAL_a53f9255_4_k_cu_9fdb2051_52884cuda3std6ranges3__45__cpo4swapE,@object
	.size		_ZN39_INTERNAL_a53f9255_4_k_cu_9fdb2051_52884cuda3std6ranges3__45__cpo4swapE,(.L_7 - _ZN39_INTERNAL_a53f9255_4_k_cu_9fdb2051_52884cuda3std6ranges3__45__cpo4swapE)
_ZN39_INTERNAL_a53f9255_4_k_cu_9fdb2051_52884cuda3std6ranges3__45__cpo4swapE:
	.zero		1
.L_7:


//--------------------- .nv.constant0._ZN7cutlass13device_kernelINS_4gemm6kernel13GemmUniversalIN4cute5tupleIJiiiiEEENS1_10collective13CollectiveMmaINS1_37MainloopSm90TmaGmmaWarpSpecializedFP8ILi4ENS5_IJNS4_1CILi2EEESB_NSA_ILi1EEEEEENS1_35KernelTmaWarpSpecializedCooperativeEEENS5_IJNSA_ILi256EEENSA_ILi64EEENSA_ILi32EEEEEENS_12float_e4m3_tENS5_IJlSC_lEEESK_SL_NS4_8TiledMMAINS4_8MMA_AtomIJNS4_4SM904GMMA30MMA_64x64x32_F32E4M3E4M3_SS_TNILNSP_7ScaleInE1ELSR_1EEEEEENS4_6LayoutINS5_IJSB_SC_SC_EEENS5_IJSC_NSA_ILi0EEESW_EEEEENS5_IJNS4_10UnderscoreESZ_SZ_EEEEENS4_23SM90_TMA_LOAD_MULTICASTENS4_14ComposedLayoutINS4_7SwizzleILi1ELi4ELi3EEENS4_18smem_ptr_flag_bitsILi8EEENSU_INS5_IJNSA_ILi8EEESI_EEENS5_IJSI_SC_EEEEEEEvNS4_8identityES12_S1C_vS1D_EENS_8epilogue10collective6detail29Sm90TmaWarpSpecializedAdapterINS1G_15DefaultEpilogueISK_SL_SL_NS1F_6thread17LinearCombinationISK_Li1EffLNS1K_9ScaleType4KindE0ELNS_15FloatRoundStyleE2ESK_EENS1_15EpilogueDefaultEEEEEvvEEEEvNT_6ParamsE --------------------------
	.section	.nv.constant0._ZN7cutlass13device_kernelINS_4gemm6kernel13GemmUniversalIN4cute5tupleIJiiiiEEENS1_10collective13CollectiveMmaINS1_37MainloopSm90TmaGmmaWarpSpecializedFP8ILi4ENS5_IJNS4_1CILi2EEESB_NSA_ILi1EEEEEENS1_35KernelTmaWarpSpecializedCooperativeEEENS5_IJNSA_ILi256EEENSA_ILi64EEENSA_ILi32EEEEEENS_12float_e4m3_tENS5_IJlSC_lEEESK_SL_NS4_8TiledMMAINS4_8MMA_AtomIJNS4_4SM904GMMA30MMA_64x64x32_F32E4M3E4M3_SS_TNILNSP_7ScaleInE1ELSR_1EEEEEENS4_6LayoutINS5_IJSB_SC_SC_EEENS5_IJSC_NSA_ILi0EEESW_EEEEENS5_IJNS4_10UnderscoreESZ_SZ_EEEEENS4_23SM90_TMA_LOAD_MULTICASTENS4_14ComposedLayoutINS4_7SwizzleILi1ELi4ELi3EEENS4_18smem_ptr_flag_bitsILi8EEENSU_INS5_IJNSA_ILi8EEESI_EEENS5_IJSI_SC_EEEEEEEvNS4_8identityES12_S1C_vS1D_EENS_8epilogue10collective6detail29Sm90TmaWarpSpecializedAdapterINS1G_15DefaultEpilogueISK_SL_SL_NS1F_6thread17LinearCombinationISK_Li1EffLNS1K_9ScaleType4KindE0ELNS_15FloatRoundStyleE2ESK_EENS1_15EpilogueDefaultEEEEEvvEEEEvNT_6ParamsE,"a",@progbits
	.sectionflags	@""
	.align	4
.nv.constant0._ZN7cutlass13device_kernelINS_4gemm6kernel13GemmUniversalIN4cute5tupleIJiiiiEEENS1_10collective13CollectiveMmaINS1_37MainloopSm90TmaGmmaWarpSpecializedFP8ILi4ENS5_IJNS4_1CILi2EEESB_NSA_ILi1EEEEEENS1_35KernelTmaWarpSpecializedCooperativeEEENS5_IJNSA_ILi256EEENSA_ILi64EEENSA_ILi32EEEEEENS_12float_e4m3_tENS5_IJlSC_lEEESK_SL_NS4_8TiledMMAINS4_8MMA_AtomIJNS4_4SM904GMMA30MMA_64x64x32_F32E4M3E4M3_SS_TNILNSP_7ScaleInE1ELSR_1EEEEEENS4_6LayoutINS5_IJSB_SC_SC_EEENS5_IJSC_NSA_ILi0EEESW_EEEEENS5_IJNS4_10UnderscoreESZ_SZ_EEEEENS4_23SM90_TMA_LOAD_MULTICASTENS4_14ComposedLayoutINS4_7SwizzleILi1ELi4ELi3EEENS4_18smem_ptr_flag_bitsILi8EEENSU_INS5_IJNSA_ILi8EEESI_EEENS5_IJSI_SC_EEEEEEEvNS4_8identityES12_S1C_vS1D_EENS_8epilogue10collective6detail29Sm90TmaWarpSpecializedAdapterINS1G_15DefaultEpilogueISK_SL_SL_NS1F_6thread17LinearCombinationISK_Li1EffLNS1K_9ScaleType4KindE0ELNS_15FloatRoundStyleE2ESK_EENS1_15EpilogueDefaultEEEEEvvEEEEvNT_6ParamsE:
	.zero		1664


//--------------------- SYMBOLS --------------------------

	.type		.nv.reservedSmem.offset0,@object
	.size		.nv.reservedSmem.offset0,0x4
